// auto-generated by cutlass_sweep.gemm — config: {"arch": "sm_100", "cluster_m": 1, "cluster_n": 1, "dtype": "fp16", "dtype_b": "fp16", "layout": "nt", "stages": 0, "tile_k": 128, "tile_m": 64, "tile_n": 128}
#include "cutlass/cutlass.h"
#include "cutlass/gemm/collective/collective_builder.hpp"
#include "cutlass/gemm/device/gemm_universal_adapter.h"
#include "cutlass/gemm/kernel/gemm_universal.hpp"
#include "cutlass/epilogue/collective/collective_builder.hpp"

using ElemA = cutlass::half_t;
using ElemB = cutlass::half_t;
using ElemCD = cutlass::half_t;
using Acc  = float;
using TileShape    = cute::Shape<cute::_64, cute::_128, cute::_128>;
using ClusterShape = cute::Shape<cute::_1, cute::_1, cute::_1>;

using CollectiveEpilogue = typename cutlass::epilogue::collective::CollectiveBuilder<
    cutlass::arch::Sm100, cutlass::arch::OpClassTensorOp,
    TileShape, ClusterShape,
    cutlass::epilogue::collective::EpilogueTileAuto,
    Acc, Acc,
    ElemCD, cutlass::layout::RowMajor, 128 / cutlass::sizeof_bits<ElemCD>::value,
    ElemCD, cutlass::layout::RowMajor, 128 / cutlass::sizeof_bits<ElemCD>::value,
    cutlass::epilogue::collective::EpilogueScheduleAuto
  >::CollectiveOp;

using CollectiveMainloop = typename cutlass::gemm::collective::CollectiveBuilder<
    cutlass::arch::Sm100, cutlass::arch::OpClassTensorOp,
    ElemA, cutlass::layout::RowMajor, 128 / cutlass::sizeof_bits<ElemA>::value,
    ElemB, cutlass::layout::ColumnMajor, 128 / cutlass::sizeof_bits<ElemB>::value,
    Acc,
    TileShape, ClusterShape,
    cutlass::gemm::collective::StageCountAutoCarveout<static_cast<int>(sizeof(typename CollectiveEpilogue::SharedStorage))>,
    cutlass::gemm::collective::KernelScheduleAuto
  >::CollectiveOp;

using GemmKernel = cutlass::gemm::kernel::GemmUniversal<
    cute::Shape<int,int,int,int>,
    CollectiveMainloop,
    CollectiveEpilogue
>;
using Gemm = cutlass::gemm::device::GemmUniversalAdapter<GemmKernel>;

// Force the device kernel symbol into the cubin without needing a host main.
auto* _anchor = &cutlass::device_kernel<GemmKernel>;


// ===== COMPILED SASS (sm_100a) =====

	.target	sm_100a

	.elftype	@"ET_EXEC"


//--------------------- .note.nv.tkinfo           --------------------------
	.section	.note.nv.tkinfo,"",@"SHT_NOTE"
	.sectionflags	@"SHF_NOTE_NV_TKINFO"
	.tkinfo
        /*0018*/ 	.word	0x00000002
        /*0030*/ 	.string	""
        /*0030*/ 	.string	"ptxas"
        /*0030*/ 	.string	"Cuda compilation tools, release 13.0, V13.0.88"
        /*0030*/ 	.string	"Build cuda_13.0.r13.0/compiler.36424714_0"
        /*0030*/ 	.string	"-arch sm_100a -m 64 "



//--------------------- .note.nv.cuinfo           --------------------------
	.section	.note.nv.cuinfo,"",@"SHT_NOTE"
	.sectionflags	@"SHF_NOTE_NV_CUINFO"
        /*0018*/ 	.short	0x0002
        /*001a*/ 	.short	0x0064
        /*001c*/ 	.short	0x0082
	.zero		2


//--------------------- .nv.info                  --------------------------
	.section	.nv.info,"",@"SHT_CUDA_INFO"
	.align	4


	//----- nvinfo : EIATTR_REGCOUNT
	.align		4
        /*0000*/ 	.byte	0x04, 0x2f
        /*0002*/ 	.short	(.L_19 - .L_18)
	.align		4
.L_18:
        /*0004*/ 	.word	index@(_ZN7cutlass13device_kernelINS_4gemm6kernel13GemmUniversalIN4cute5tupleIJiiiiEEENS1_10collective13CollectiveMmaINS1_35MainloopSm100TmaUmmaWarpSpecializedILi4ELi2ELi4ENS5_IJNS4_1CILi1EEESB_SB_EEEEENS5_IJNSA_ILi64EEENSA_ILi128EEESF_EEENS_6half_tENS5_IJlSB_lEEESH_SI_NS4_8TiledMMAINS4_8MMA_AtomIJNS4_20SM100_MMA_F16BF16_SSISH_SH_fLi64ELi128ELNS4_4UMMA5MajorE0ELSN_0ELNSM_7ScaleInE0ELSO_0EEEEEENS4_6LayoutISC_NS5_IJNSA_ILi0EEESS_SS_EEEEENS5_IJNS4_10UnderscoreESV_SV_EEEEENS4_13SM90_TMA_LOADENS4_14ComposedLayoutINS4_7SwizzleILi3ELi4ELi3EEENS4_18smem_ptr_flag_bitsILi16EEENSR_INS5_IJNSA_ILi8EEESE_EEENS5_IJSE_SB_EEEEEEEvNS4_8identityESY_S18_vS19_EENS_8epilogue10collective18CollectiveEpilogueINS1B_23Sm100TmaWarpSpecializedILi4ELi2ELi16ELb1ELb0EEEJSG_NS5_IJNSR_ISE_SB_EENSR_INSA_ILi32EEESB_EEEEESH_SI_SH_SI_NS1B_6fusion15FusionCallbacksIS1F_NS1K_17LinearCombinationISH_fSH_fLNS_15FloatRoundStyleE2EEESG_S1J_JEEENS4_5SM1004TMEM4LOAD26SM100_TMEM_LOAD_16dp256b4xESY_NSZ_INS10_ILi2ELi4ELi3EEES13_NSR_INS5_IJS14_S1H_EEENS5_IJS1H_SB_EEEEEEENS4_17SM75_U32x4_LDSM_NENS4_14SM90_TMA_STOREES1Y_NS4_17SM90_U32x4_STSM_NENS4_39AutoVectorizingCopyWithAssumedAlignmentILi128EEEEEEvvEEEEvNT_6ParamsE)
        /*0008*/ 	.word	0x0000005b


	//----- nvinfo : EIATTR_FRAME_SIZE
	.align		4
.L_19:
        /*000c*/ 	.byte	0x04, 0x11
        /*000e*/ 	.short	(.L_21 - .L_20)
	.align		4
.L_20:
        /*0010*/ 	.word	index@($__internal_2_$__cuda_sm10x_tcgen05_guardrail_trap_unallocated_columns_being_dealloced)
        /*0014*/ 	.word	0x00000000


	//----- nvinfo : EIATTR_FRAME_SIZE
	.align		4
.L_21:
        /*0018*/ 	.byte	0x04, 0x11
        /*001a*/ 	.short	(.L_23 - .L_22)
	.align		4
.L_22:
        /*001c*/ 	.word	index@($__internal_1_$__cuda_sm10x_tcgen05_guardrail_trap_phase_invalid_during_alloc)
        /*0020*/ 	.word	0x00000000


	//----- nvinfo : EIATTR_FRAME_SIZE
	.align		4
.L_23:
        /*0024*/ 	.byte	0x04, 0x11
        /*0026*/ 	.short	(.L_25 - .L_24)
	.align		4
.L_24:
        /*0028*/ 	.word	index@($__internal_0_$__cuda_sm10x_tcgen05_guardrail_trap_col_being_dealloced_not_returned_by_alloc)
        /*002c*/ 	.word	0x00000000


	//----- nvinfo : EIATTR_FRAME_SIZE
	.align		4
.L_25:
        /*0030*/ 	.byte	0x04, 0x11
        /*0032*/ 	.short	(.L_27 - .L_26)
	.align		4
.L_26:
        /*0034*/ 	.word	index@(_ZN7cutlass13device_kernelINS_4gemm6kernel13GemmUniversalIN4cute5tupleIJiiiiEEENS1_10collective13CollectiveMmaINS1_35MainloopSm100TmaUmmaWarpSpecializedILi4ELi2ELi4ENS5_IJNS4_1CILi1EEESB_SB_EEEEENS5_IJNSA_ILi64EEENSA_ILi128EEESF_EEENS_6half_tENS5_IJlSB_lEEESH_SI_NS4_8TiledMMAINS4_8MMA_AtomIJNS4_20SM100_MMA_F16BF16_SSISH_SH_fLi64ELi128ELNS4_4UMMA5MajorE0ELSN_0ELNSM_7ScaleInE0ELSO_0EEEEEENS4_6LayoutISC_NS5_IJNSA_ILi0EEESS_SS_EEEEENS5_IJNS4_10UnderscoreESV_SV_EEEEENS4_13SM90_TMA_LOADENS4_14ComposedLayoutINS4_7SwizzleILi3ELi4ELi3EEENS4_18smem_ptr_flag_bitsILi16EEENSR_INS5_IJNSA_ILi8EEESE_EEENS5_IJSE_SB_EEEEEEEvNS4_8identityESY_S18_vS19_EENS_8epilogue10collective18CollectiveEpilogueINS1B_23Sm100TmaWarpSpecializedILi4ELi2ELi16ELb1ELb0EEEJSG_NS5_IJNSR_ISE_SB_EENSR_INSA_ILi32EEESB_EEEEESH_SI_SH_SI_NS1B_6fusion15FusionCallbacksIS1F_NS1K_17LinearCombinationISH_fSH_fLNS_15FloatRoundStyleE2EEESG_S1J_JEEENS4_5SM1004TMEM4LOAD26SM100_TMEM_LOAD_16dp256b4xESY_NSZ_INS10_ILi2ELi4ELi3EEES13_NSR_INS5_IJS14_S1H_EEENS5_IJS1H_SB_EEEEEEENS4_17SM75_U32x4_LDSM_NENS4_14SM90_TMA_STOREES1Y_NS4_17SM90_U32x4_STSM_NENS4_39AutoVectorizingCopyWithAssumedAlignmentILi128EEEEEEvvEEEEvNT_6ParamsE)
        /*0038*/ 	.word	0x00000000


	//----- nvinfo : EIATTR_MIN_STACK_SIZE
	.align		4
.L_27:
        /*003c*/ 	.byte	0x04, 0x12
        /*003e*/ 	.short	(.L_29 - .L_28)
	.align		4
.L_28:
        /*0040*/ 	.word	index@(_ZN7cutlass13device_kernelINS_4gemm6kernel13GemmUniversalIN4cute5tupleIJiiiiEEENS1_10collective13CollectiveMmaINS1_35MainloopSm100TmaUmmaWarpSpecializedILi4ELi2ELi4ENS5_IJNS4_1CILi1EEESB_SB_EEEEENS5_IJNSA_ILi64EEENSA_ILi128EEESF_EEENS_6half_tENS5_IJlSB_lEEESH_SI_NS4_8TiledMMAINS4_8MMA_AtomIJNS4_20SM100_MMA_F16BF16_SSISH_SH_fLi64ELi128ELNS4_4UMMA5MajorE0ELSN_0ELNSM_7ScaleInE0ELSO_0EEEEEENS4_6LayoutISC_NS5_IJNSA_ILi0EEESS_SS_EEEEENS5_IJNS4_10UnderscoreESV_SV_EEEEENS4_13SM90_TMA_LOADENS4_14ComposedLayoutINS4_7SwizzleILi3ELi4ELi3EEENS4_18smem_ptr_flag_bitsILi16EEENSR_INS5_IJNSA_ILi8EEESE_EEENS5_IJSE_SB_EEEEEEEvNS4_8identityESY_S18_vS19_EENS_8epilogue10collective18CollectiveEpilogueINS1B_23Sm100TmaWarpSpecializedILi4ELi2ELi16ELb1ELb0EEEJSG_NS5_IJNSR_ISE_SB_EENSR_INSA_ILi32EEESB_EEEEESH_SI_SH_SI_NS1B_6fusion15FusionCallbacksIS1F_NS1K_17LinearCombinationISH_fSH_fLNS_15FloatRoundStyleE2EEESG_S1J_JEEENS4_5SM1004TMEM4LOAD26SM100_TMEM_LOAD_16dp256b4xESY_NSZ_INS10_ILi2ELi4ELi3EEES13_NSR_INS5_IJS14_S1H_EEENS5_IJS1H_SB_EEEEEEENS4_17SM75_U32x4_LDSM_NENS4_14SM90_TMA_STOREES1Y_NS4_17SM90_U32x4_STSM_NENS4_39AutoVectorizingCopyWithAssumedAlignmentILi128EEEEEEvvEEEEvNT_6ParamsE)
        /*0044*/ 	.word	0x00000000
.L_29:


//--------------------- .nv.compat                --------------------------
	.section	.nv.compat,"",@"SHT_CUDA_COMPAT_INFO"
	.align	4
        /*0000*/ 	.byte	0x02, 0x09, 0x01, 0x00, 0x02, 0x02, 0x02, 0x00, 0x02, 0x05, 0x05, 0x00, 0x03, 0x07, 0x01, 0x01
        /*0010*/ 	.byte	0x02, 0x03, 0x01, 0x00, 0x02, 0x06, 0x01, 0x00, 0x04, 0x0b, 0x08, 0x00, 0x09, 0x00, 0x00, 0x00
        /*0020*/ 	.byte	0x00, 0x00, 0x00, 0x00


//--------------------- .nv.info._ZN7cutlass13device_kernelINS_4gemm6kernel13GemmUniversalIN4cute5tupleIJiiiiEEENS1_10collective13CollectiveMmaINS1_35MainloopSm100TmaUmmaWarpSpecializedILi4ELi2ELi4ENS5_IJNS4_1CILi1EEESB_SB_EEEEENS5_IJNSA_ILi64EEENSA_ILi128EEESF_EEENS_6half_tENS5_IJlSB_lEEESH_SI_NS4_8TiledMMAINS4_8MMA_AtomIJNS4_20SM100_MMA_F16BF16_SSISH_SH_fLi64ELi128ELNS4_4UMMA5MajorE0ELSN_0ELNSM_7ScaleInE0ELSO_0EEEEEENS4_6LayoutISC_NS5_IJNSA_ILi0EEESS_SS_EEEEENS5_IJNS4_10UnderscoreESV_SV_EEEEENS4_13SM90_TMA_LOADENS4_14ComposedLayoutINS4_7SwizzleILi3ELi4ELi3EEENS4_18smem_ptr_flag_bitsILi16EEENSR_INS5_IJNSA_ILi8EEESE_EEENS5_IJSE_SB_EEEEEEEvNS4_8identityESY_S18_vS19_EENS_8epilogue10collective18CollectiveEpilogueINS1B_23Sm100TmaWarpSpecializedILi4ELi2ELi16ELb1ELb0EEEJSG_NS5_IJNSR_ISE_SB_EENSR_INSA_ILi32EEESB_EEEEESH_SI_SH_SI_NS1B_6fusion15FusionCallbacksIS1F_NS1K_17LinearCombinationISH_fSH_fLNS_15FloatRoundStyleE2EEESG_S1J_JEEENS4_5SM1004TMEM4LOAD26SM100_TMEM_LOAD_16dp256b4xESY_NSZ_INS10_ILi2ELi4ELi3EEES13_NSR_INS5_IJS14_S1H_EEENS5_IJS1H_SB_EEEEEEENS4_17SM75_U32x4_LDSM_NENS4_14SM90_TMA_STOREES1Y_NS4_17SM90_U32x4_STSM_NENS4_39AutoVectorizingCopyWithAssumedAlignmentILi128EEEEEEvvEEEEvNT_6ParamsE --------------------------
	.section	.nv.info._ZN7cutlass13device_kernelINS_4gemm6kernel13GemmUniversalIN4cute5tupleIJiiiiEEENS1_10collective13CollectiveMmaINS1_35MainloopSm100TmaUmmaWarpSpecializedILi4ELi2ELi4ENS5_IJNS4_1CILi1EEESB_SB_EEEEENS5_IJNSA_ILi64EEENSA_ILi128EEESF_EEENS_6half_tENS5_IJlSB_lEEESH_SI_NS4_8TiledMMAINS4_8MMA_AtomIJNS4_20SM100_MMA_F16BF16_SSISH_SH_fLi64ELi128ELNS4_4UMMA5MajorE0ELSN_0ELNSM_7ScaleInE0ELSO_0EEEEEENS4_6LayoutISC_NS5_IJNSA_ILi0EEESS_SS_EEEEENS5_IJNS4_10UnderscoreESV_SV_EEEEENS4_13SM90_TMA_LOADENS4_14ComposedLayoutINS4_7SwizzleILi3ELi4ELi3EEENS4_18smem_ptr_flag_bitsILi16EEENSR_INS5_IJNSA_ILi8EEESE_EEENS5_IJSE_SB_EEEEEEEvNS4_8identityESY_S18_vS19_EENS_8epilogue10collective18CollectiveEpilogueINS1B_23Sm100TmaWarpSpecializedILi4ELi2ELi16ELb1ELb0EEEJSG_NS5_IJNSR_ISE_SB_EENSR_INSA_ILi32EEESB_EEEEESH_SI_SH_SI_NS1B_6fusion15FusionCallbacksIS1F_NS1K_17LinearCombinationISH_fSH_fLNS_15FloatRoundStyleE2EEESG_S1J_JEEENS4_5SM1004TMEM4LOAD26SM100_TMEM_LOAD_16dp256b4xESY_NSZ_INS10_ILi2ELi4ELi3EEES13_NSR_INS5_IJS14_S1H_EEENS5_IJS1H_SB_EEEEEEENS4_17SM75_U32x4_LDSM_NENS4_14SM90_TMA_STOREES1Y_NS4_17SM90_U32x4_STSM_NENS4_39AutoVectorizingCopyWithAssumedAlignmentILi128EEEEEEvvEEEEvNT_6ParamsE,"",@"SHT_CUDA_INFO"
	.sectionflags	@""
	.align	4


	//----- nvinfo : EIATTR_CUDA_API_VERSION
	.align		4
        /*0000*/ 	.byte	0x04, 0x37
        /*0002*/ 	.short	(.L_31 - .L_30)
.L_30:
        /*0004*/ 	.word	0x00000082


	//----- nvinfo : EIATTR_KPARAM_INFO
	.align		4
.L_31:
        /*0008*/ 	.byte	0x04, 0x17
        /*000a*/ 	.short	(.L_33 - .L_32)
.L_32:
        /*000c*/ 	.word	0x00000000
        /*0010*/ 	.short	0x0000
        /*0012*/ 	.short	0x0000
        /*0014*/ 	.byte	0x00, 0xf0, 0x01, 0x20


	//----- nvinfo : EIATTR_AT_ENTRY_FRAGMENTS
	.align		4
.L_33:
        /*0018*/ 	.byte	0x04, 0x4f
        /*001a*/ 	.short	(.L_35 - .L_34)


	//   ....[0]....
.L_34:
        /*001c*/ 	.word	0x00000006


	//----- nvinfo : EIATTR_RESERVED_SMEM_USED
	.align		4
.L_35:
        /*0020*/ 	.byte	0x01, 0x41
	.zero		2


	//----- nvinfo : EIATTR_SPARSE_MMA_MASK
	.align		4
        /*0024*/ 	.byte	0x03, 0x50
        /*0026*/ 	.short	0x0000


	//----- nvinfo : EIATTR_TCGEN05_1CTA_USED
	.align		4
        /*0028*/ 	.byte	0x01, 0x51
	.zero		2


	//----- nvinfo : EIATTR_MAXREG_COUNT
	.align		4
        /*002c*/ 	.byte	0x03, 0x1b
        /*002e*/ 	.short	0x00ff


	//----- nvinfo : EIATTR_NUM_BARRIERS
	.align		4
        /*0030*/ 	.byte	0x02, 0x4c
        /*0032*/ 	.byte	0x07
	.zero		1


	//----- nvinfo : EIATTR_EXTERNS
	.align		4
        /*0034*/ 	.byte	0x04, 0x0f
        /*0036*/ 	.short	(.L_37 - .L_36)


	//   ....[0]....
	.align		4
.L_36:
        /*0038*/ 	.word	index@(__assertfail)


	//----- nvinfo : EIATTR_MERCURY_ISA_VERSION
	.align		4
.L_37:
        /*003c*/ 	.byte	0x03, 0x5f
        /*003e*/ 	.short	0x0101


	//----- nvinfo : EIATTR_INT_WARP_WIDE_INSTR_OFFSETS
	.align		4
        /*0040*/ 	.byte	0x04, 0x31
        /*0042*/ 	.short	(.L_39 - .L_38)


	//   ....[0]....
.L_38:
        /*0044*/ 	.word	0x00001f50


	//   ....[1]....
        /*0048*/ 	.word	0x00003bc0


	//   ....[2]....
        /*004c*/ 	.word	0x00003be0


	//   ....[3]....
        /*0050*/ 	.word	0x00003c10


	//   ....[4]....
        /*0054*/ 	.word	0x00004550


	//   ....[5]....
        /*0058*/ 	.word	0x000045c0


	//   ....[6]....
        /*005c*/ 	.word	0x000046a0


	//   ....[7]....
        /*0060*/ 	.word	0x00004720


	//   ....[8]....
        /*0064*/ 	.word	0x00004830


	//   ....[9]....
        /*0068*/ 	.word	0x000048c0


	//   ....[10]....
        /*006c*/ 	.word	0x00004aa0


	//   ....[11]....
        /*0070*/ 	.word	0x00004c00


	//----- nvinfo : EIATTR_COOP_GROUP_MASK_REGIDS
	.align		4
.L_39:
        /*0074*/ 	.byte	0x04, 0x29
        /*0076*/ 	.short	(.L_41 - .L_40)


	//   ....[0]....
.L_40:
        /*0078*/ 	.word	0xffffffff


	//   ....[1]....
        /*007c*/ 	.word	0xffffffff


	//   ....[2]....
        /*0080*/ 	.word	0xffffffff


	//   ....[3]....
        /*0084*/ 	.word	0xffffffff


	//   ....[4]....
        /*0088*/ 	.word	0xffffffff


	//   ....[5]....
        /*008c*/ 	.word	0xffffffff


	//   ....[6]....
        /*0090*/ 	.word	0xffffffff


	//   ....[7]....
        /*0094*/ 	.word	0xffffffff


	//   ....[8]....
        /*0098*/ 	.word	0xffffffff


	//   ....[9]....
        /*009c*/ 	.word	0xffffffff


	//   ....[10]....
        /*00a0*/ 	.word	0xffffffff


	//   ....[11]....
        /*00a4*/ 	.word	0xffffffff


	//   ....[12]....
        /*00a8*/ 	.word	0xffffffff


	//----- nvinfo : EIATTR_COOP_GROUP_INSTR_OFFSETS
	.align		4
.L_41:
        /*00ac*/ 	.byte	0x04, 0x28
        /*00ae*/ 	.short	(.L_43 - .L_42)


	//   ....[0]....
.L_42:
        /*00b0*/ 	.word	0x00000090


	//   ....[1]....
        /*00b4*/ 	.word	0x000004d0


	//   ....[2]....
        /*00b8*/ 	.word	0x00000640


	//   ....[3]....
        /*00bc*/ 	.word	0x000007e0


	//   ....[4]....
        /*00c0*/ 	.word	0x000008e0


	//   ....[5]....
        /*00c4*/ 	.word	0x00000a50


	//   ....[6]....
        /*00c8*/ 	.word	0x00000bf0


	//   ....[7]....
        /*00cc*/ 	.word	0x00001e30


	//   ....[8]....
        /*00d0*/ 	.word	0x00002c10


	//   ....[9]....
        /*00d4*/ 	.word	0x00002e20


	//   ....[10]....
        /*00d8*/ 	.word	0x00002e50


	//   ....[11]....
        /*00dc*/ 	.word	0x00003aa0


	//   ....[12]....
        /*00e0*/ 	.word	0x00003cd0


	//----- nvinfo : EIATTR_VRC_CTA_INIT_COUNT
	.align		4
.L_43:
        /*00e4*/ 	.byte	0x02, 0x4a
        /*00e6*/ 	.byte	0x80
	.zero		1


	//----- nvinfo : EIATTR_SYSCALL_OFFSETS
	.align		4
        /*00e8*/ 	.byte	0x04, 0x46
        /*00ea*/ 	.short	(.L_45 - .L_44)


	//   ....[0]....
.L_44:
        /*00ec*/ 	.word	0x000056b0


	//   ....[1]....
        /*00f0*/ 	.word	0x000057a0


	//   ....[2]....
        /*00f4*/ 	.word	0x00005f00


	//   ....[3]....
        /*00f8*/ 	.word	0x000067b0


	//   ....[4]....
        /*00fc*/ 	.word	0x00007030


	//   ....[5]....
        /*0100*/ 	.word	0x000078b0


	//----- nvinfo : EIATTR_MBARRIER_INSTR_OFFSETS
	.align		4
.L_45:
        /*0104*/ 	.byte	0x04, 0x39
        /*0106*/ 	.short	(.L_47 - .L_46)


	//   ....[0]....
.L_46:
        /*0108*/ 	.word	0x000005b0
        /*010c*/ 	.word	0x000000ff
        /*0110*/ 	.word	0x00000000
        /*0114*/ 	.short	0x0100
        /*0116*/ 	.byte	0x05
	.zero		1


	//   ....[1]....
        /*0118*/ 	.word	0x000005c0
        /*011c*/ 	.word	0x000000ff
        /*0120*/ 	.word	0x00000020
        /*0124*/ 	.short	0x0100
        /*0126*/ 	.byte	0x05
	.zero		1


	//   ....[2]....
        /*0128*/ 	.word	0x000005d0
        /*012c*/ 	.word	0x000000ff
        /*0130*/ 	.word	0x00000008
        /*0134*/ 	.short	0x0100
        /*0136*/ 	.byte	0x05
	.zero		1


	//   ....[3]....
        /*0138*/ 	.word	0x000005e0
        /*013c*/ 	.word	0x000000ff
        /*0140*/ 	.word	0x00000028
        /*0144*/ 	.short	0x0100
        /*0146*/ 	.byte	0x05
	.zero		1


	//   ....[4]....
        /*0148*/ 	.word	0x000005f0
        /*014c*/ 	.word	0x000000ff
        /*0150*/ 	.word	0x00000010
        /*0154*/ 	.short	0x0100
        /*0156*/ 	.byte	0x05
	.zero		1


	//   ....[5]....
        /*0158*/ 	.word	0x00000600
        /*015c*/ 	.word	0x000000ff
        /*0160*/ 	.word	0x00000030
        /*0164*/ 	.short	0x0100
        /*0166*/ 	.byte	0x05
	.zero		1


	//   ....[6]....
        /*0168*/ 	.word	0x00000610
        /*016c*/ 	.word	0x000000ff
        /*0170*/ 	.word	0x00000018
        /*0174*/ 	.short	0x0100
        /*0176*/ 	.byte	0x05
	.zero		1


	//   ....[7]....
        /*0178*/ 	.word	0x00000620
        /*017c*/ 	.word	0x000000ff
        /*0180*/ 	.word	0x00000038
        /*0184*/ 	.short	0x0100
        /*0186*/ 	.byte	0x05
	.zero		1


	//   ....[8]....
        /*0188*/ 	.word	0x00000750
        /*018c*/ 	.word	0x000000ff
        /*0190*/ 	.word	0x00000040
        /*0194*/ 	.short	0x0100
        /*0196*/ 	.byte	0x07
	.zero		1


	//   ....[9]....
        /*0198*/ 	.word	0x00000760
        /*019c*/ 	.word	0x000000ff
        /*01a0*/ 	.word	0x00000060
        /*01a4*/ 	.short	0x0100
        /*01a6*/ 	.byte	0x07
	.zero		1


	//   ....[10]....
        /*01a8*/ 	.word	0x00000770
        /*01ac*/ 	.word	0x000000ff
        /*01b0*/ 	.word	0x00000048
        /*01b4*/ 	.short	0x0100
        /*01b6*/ 	.byte	0x07
	.zero		1


	//   ....[11]....
        /*01b8*/ 	.word	0x00000780
        /*01bc*/ 	.word	0x000000ff
        /*01c0*/ 	.word	0x00000068
        /*01c4*/ 	.short	0x0100
        /*01c6*/ 	.byte	0x07
	.zero		1


	//   ....[12]....
        /*01c8*/ 	.word	0x00000790
        /*01cc*/ 	.word	0x000000ff
        /*01d0*/ 	.word	0x00000050
        /*01d4*/ 	.short	0x0100
        /*01d6*/ 	.byte	0x07
	.zero		1


	//   ....[13]....
        /*01d8*/ 	.word	0x000007a0
        /*01dc*/ 	.word	0x000000ff
        /*01e0*/ 	.word	0x00000070
        /*01e4*/ 	.short	0x0100
        /*01e6*/ 	.byte	0x07
	.zero		1


	//   ....[14]....
        /*01e8*/ 	.word	0x000007b0
        /*01ec*/ 	.word	0x000000ff
        /*01f0*/ 	.word	0x00000058
        /*01f4*/ 	.short	0x0100
        /*01f6*/ 	.byte	0x07
	.zero		1


	//   ....[15]....
        /*01f8*/ 	.word	0x000007c0
        /*01fc*/ 	.word	0x000000ff
        /*0200*/ 	.word	0x00000078
        /*0204*/ 	.short	0x0100
        /*0206*/ 	.byte	0x07
	.zero		1


	//   ....[16]....
        /*0208*/ 	.word	0x000008b0
        /*020c*/ 	.word	0x000000ff
        /*0210*/ 	.word	0x00000080
        /*0214*/ 	.short	0x0100
        /*0216*/ 	.byte	0x05
	.zero		1


	//   ....[17]....
        /*0218*/ 	.word	0x000008c0
        /*021c*/ 	.word	0x000000ff
        /*0220*/ 	.word	0x00000088
        /*0224*/ 	.short	0x0100
        /*0226*/ 	.byte	0x05
	.zero		1


	//   ....[18]....
        /*0228*/ 	.word	0x00000a00
        /*022c*/ 	.word	0x000000ff
        /*0230*/ 	.word	0x00000090
        /*0234*/ 	.short	0x0100
        /*0236*/ 	.byte	0x05
	.zero		1


	//   ....[19]....
        /*0238*/ 	.word	0x00000a10
        /*023c*/ 	.word	0x000000ff
        /*0240*/ 	.word	0x000000a0
        /*0244*/ 	.short	0x0100
        /*0246*/ 	.byte	0x05
	.zero		1


	//   ....[20]....
        /*0248*/ 	.word	0x00000a20
        /*024c*/ 	.word	0x000000ff
        /*0250*/ 	.word	0x00000098
        /*0254*/ 	.short	0x0100
        /*0256*/ 	.byte	0x05
	.zero		1


	//   ....[21]....
        /*0258*/ 	.word	0x00000a30
        /*025c*/ 	.word	0x000000ff
        /*0260*/ 	.word	0x000000a8
        /*0264*/ 	.short	0x0100
        /*0266*/ 	.byte	0x05
	.zero		1


	//   ....[22]....
        /*0268*/ 	.word	0x00000b60
        /*026c*/ 	.word	0x000000ff
        /*0270*/ 	.word	0x000000b0
        /*0274*/ 	.short	0x0100
        /*0276*/ 	.byte	0x07
	.zero		1


	//   ....[23]....
        /*0278*/ 	.word	0x00000b70
        /*027c*/ 	.word	0x000000ff
        /*0280*/ 	.word	0x000000d0
        /*0284*/ 	.short	0x0100
        /*0286*/ 	.byte	0x07
	.zero		1


	//   ....[24]....
        /*0288*/ 	.word	0x00000b80
        /*028c*/ 	.word	0x000000ff
        /*0290*/ 	.word	0x000000b8
        /*0294*/ 	.short	0x0100
        /*0296*/ 	.byte	0x07
	.zero		1


	//   ....[25]....
        /*0298*/ 	.word	0x00000b90
        /*029c*/ 	.word	0x000000ff
        /*02a0*/ 	.word	0x000000d8
        /*02a4*/ 	.short	0x0100
        /*02a6*/ 	.byte	0x07
	.zero		1


	//   ....[26]....
        /*02a8*/ 	.word	0x00000ba0
        /*02ac*/ 	.word	0x000000ff
        /*02b0*/ 	.word	0x000000c0
        /*02b4*/ 	.short	0x0100
        /*02b6*/ 	.byte	0x07
	.zero		1


	//   ....[27]....
        /*02b8*/ 	.word	0x00000bb0
        /*02bc*/ 	.word	0x000000ff
        /*02c0*/ 	.word	0x000000e0
        /*02c4*/ 	.short	0x0100
        /*02c6*/ 	.byte	0x07
	.zero		1


	//   ....[28]....
        /*02c8*/ 	.word	0x00000bc0
        /*02cc*/ 	.word	0x000000ff
        /*02d0*/ 	.word	0x000000c8
        /*02d4*/ 	.short	0x0100
        /*02d6*/ 	.byte	0x07
	.zero		1


	//   ....[29]....
        /*02d8*/ 	.word	0x00000bd0
        /*02dc*/ 	.word	0x000000ff
        /*02e0*/ 	.word	0x000000e8
        /*02e4*/ 	.short	0x0100
        /*02e6*/ 	.byte	0x07
	.zero		1


	//   ....[30]....
        /*02e8*/ 	.word	0x00000cc0
        /*02ec*/ 	.word	0x000000ff
        /*02f0*/ 	.word	0x000000f0
        /*02f4*/ 	.short	0x0100
        /*02f6*/ 	.byte	0x05
	.zero		1


	//   ....[31]....
        /*02f8*/ 	.word	0x00000cd0
        /*02fc*/ 	.word	0x000000ff
        /*0300*/ 	.word	0x00000100
        /*0304*/ 	.short	0x0100
        /*0306*/ 	.byte	0x05
	.zero		1


	//   ....[32]....
        /*0308*/ 	.word	0x00000ce0
        /*030c*/ 	.word	0x000000ff
        /*0310*/ 	.word	0x000000f8
        /*0314*/ 	.short	0x0100
        /*0316*/ 	.byte	0x05
	.zero		1


	//   ....[33]....
        /*0318*/ 	.word	0x00000cf0
        /*031c*/ 	.word	0x000000ff
        /*0320*/ 	.word	0x00000108
        /*0324*/ 	.short	0x0100
        /*0326*/ 	.byte	0x05
	.zero		1


	//   ....[34]....
        /*0328*/ 	.word	0x000015d0
        /*032c*/ 	.word	0x00000003
        /*0330*/ 	.word	0x00000100
        /*0334*/ 	.short	0x010a
        /*0336*/ 	.byte	0xff
	.zero		1


	//   ....[35]....
        /*0338*/ 	.word	0x00001600
        /*033c*/ 	.word	0x00000003
        /*0340*/ 	.word	0x000000f0
        /*0344*/ 	.short	0x0101
        /*0346*/ 	.byte	0xff
	.zero		1


	//   ....[36]....
        /*0348*/ 	.word	0x000016d0
        /*034c*/ 	.word	0x000000ff
        /*0350*/ 	.word	0x00000020
        /*0354*/ 	.short	0x010a
        /*0356*/ 	.byte	0x08
	.zero		1


	//   ....[37]....
        /*0358*/ 	.word	0x00001770
        /*035c*/ 	.word	0x000000ff
        /*0360*/ 	.word	0x00000020
        /*0364*/ 	.short	0x010a
        /*0366*/ 	.byte	0x21
	.zero		1


	//   ....[38]....
        /*0368*/ 	.word	0x000018c0
        /*036c*/ 	.word	0x000000ff
        /*0370*/ 	.word	0x00000020
        /*0374*/ 	.short	0x010a
        /*0376*/ 	.byte	0x08
	.zero		1


	//   ....[39]....
        /*0378*/ 	.word	0x00001a90
        /*037c*/ 	.word	0x000000ff
        /*0380*/ 	.word	0x00000088
        /*0384*/ 	.short	0x0101
        /*0386*/ 	.byte	0x04
	.zero		1


	//   ....[40]....
        /*0388*/ 	.word	0x00001ab0
        /*038c*/ 	.word	0x000000ff
        /*0390*/ 	.word	0x00000020
        /*0394*/ 	.short	0x010a
        /*0396*/ 	.byte	0x08
	.zero		1


	//   ....[41]....
        /*0398*/ 	.word	0x00001b30
        /*039c*/ 	.word	0x000000ff
        /*03a0*/ 	.word	0x00000020
        /*03a4*/ 	.short	0x010a
        /*03a6*/ 	.byte	0x21
	.zero		1


	//   ....[42]....
        /*03a8*/ 	.word	0x00001c80
        /*03ac*/ 	.word	0x000000ff
        /*03b0*/ 	.word	0x00000020
        /*03b4*/ 	.short	0x010a
        /*03b6*/ 	.byte	0x08
	.zero		1


	//   ....[43]....
        /*03b8*/ 	.word	0x00001e60
        /*03bc*/ 	.word	0x00000002
        /*03c0*/ 	.word	0x00000090
        /*03c4*/ 	.short	0x010a
        /*03c6*/ 	.byte	0xff
	.zero		1


	//   ....[44]....
        /*03c8*/ 	.word	0x00001f20
        /*03cc*/ 	.word	0x00000002
        /*03d0*/ 	.word	0x00000000
        /*03d4*/ 	.short	0x0101
        /*03d6*/ 	.byte	0xff
	.zero		1


	//   ....[45]....
        /*03d8*/ 	.word	0x00002480
        /*03dc*/ 	.word	0x000000ff
        /*03e0*/ 	.word	0x00000000
        /*03e4*/ 	.short	0x010a
        /*03e6*/ 	.byte	0x05
	.zero		1


	//   ....[46]....
        /*03e8*/ 	.word	0x00002510
        /*03ec*/ 	.word	0x000000ff
        /*03f0*/ 	.word	0x00000000
        /*03f4*/ 	.short	0x010a
        /*03f6*/ 	.byte	0x05
	.zero		1


	//   ....[47]....
        /*03f8*/ 	.word	0x000025a0
        /*03fc*/ 	.word	0x000000ff
        /*0400*/ 	.word	0x00000000
        /*0404*/ 	.short	0x010a
        /*0406*/ 	.byte	0x05
	.zero		1


	//   ....[48]....
        /*0408*/ 	.word	0x00002640
        /*040c*/ 	.word	0x00000000
        /*0410*/ 	.word	0x00000000
        /*0414*/ 	.short	0x010a
        /*0416*/ 	.byte	0xff
	.zero		1


	//   ....[49]....
        /*0418*/ 	.word	0x00002760
        /*041c*/ 	.word	0x00000000
        /*0420*/ 	.word	0x000000f0
        /*0424*/ 	.short	0x010a
        /*0426*/ 	.byte	0xff
	.zero		1


	//   ....[50]....
        /*0428*/ 	.word	0x000027c0
        /*042c*/ 	.word	0x00000004
        /*0430*/ 	.word	0x00000000
        /*0434*/ 	.short	0x0101
        /*0436*/ 	.byte	0xff
	.zero		1


	//   ....[51]....
        /*0438*/ 	.word	0x000027e0
        /*043c*/ 	.word	0x000000ff
        /*0440*/ 	.word	0x000000a0
        /*0444*/ 	.short	0x010a
        /*0446*/ 	.byte	0x05
	.zero		1


	//   ....[52]....
        /*0448*/ 	.word	0x00002900
        /*044c*/ 	.word	0x00000000
        /*0450*/ 	.word	0x00000090
        /*0454*/ 	.short	0x010a
        /*0456*/ 	.byte	0xff
	.zero		1


	//   ....[53]....
        /*0458*/ 	.word	0x00002a10
        /*045c*/ 	.word	0x00000000
        /*0460*/ 	.word	0x00000000
        /*0464*/ 	.short	0x0101
        /*0466*/ 	.byte	0xff
	.zero		1


	//   ....[54]....
        /*0468*/ 	.word	0x00002aa0
        /*046c*/ 	.word	0x000000ff
        /*0470*/ 	.word	0x000000a0
        /*0474*/ 	.short	0x0106
        /*0476*/ 	.byte	0x05
	.zero		1


	//   ....[55]....
        /*0478*/ 	.word	0x00002ac0
        /*047c*/ 	.word	0x000000ff
        /*0480*/ 	.word	0x000000a0
        /*0484*/ 	.short	0x010a
        /*0486*/ 	.byte	0x05
	.zero		1


	//   ....[56]....
        /*0488*/ 	.word	0x00002b50
        /*048c*/ 	.word	0x000000ff
        /*0490*/ 	.word	0x000000a0
        /*0494*/ 	.short	0x0106
        /*0496*/ 	.byte	0x04
	.zero		1


	//   ....[57]....
        /*0498*/ 	.word	0x00002b90
        /*049c*/ 	.word	0x00000000
        /*04a0*/ 	.word	0x000000a0
        /*04a4*/ 	.short	0x010a
        /*04a6*/ 	.byte	0xff
	.zero		1


	//   ....[58]....
        /*04a8*/ 	.word	0x00003150
        /*04ac*/ 	.word	0x00000000
        /*04b0*/ 	.word	0x00000090
        /*04b4*/ 	.short	0x010a
        /*04b6*/ 	.byte	0xff
	.zero		1


	//   ....[59]....
        /*04b8*/ 	.word	0x00003260
        /*04bc*/ 	.word	0x00000003
        /*04c0*/ 	.word	0x00000000
        /*04c4*/ 	.short	0x0101
        /*04c6*/ 	.byte	0xff
	.zero		1


	//   ....[60]....
        /*04c8*/ 	.word	0x00003270
        /*04cc*/ 	.word	0x000000ff
        /*04d0*/ 	.word	0x00000000
        /*04d4*/ 	.short	0x010a
        /*04d6*/ 	.byte	0x07
	.zero		1


	//   ....[61]....
        /*04d8*/ 	.word	0x000032f0
        /*04dc*/ 	.word	0x000000ff
        /*04e0*/ 	.word	0x000000d0
        /*04e4*/ 	.short	0x010a
        /*04e6*/ 	.byte	0x06
	.zero		1


	//   ....[62]....
        /*04e8*/ 	.word	0x000033c0
        /*04ec*/ 	.word	0x000000ff
        /*04f0*/ 	.word	0x00000000
        /*04f4*/ 	.short	0x010a
        /*04f6*/ 	.byte	0x0b
	.zero		1


	//   ....[63]....
        /*04f8*/ 	.word	0x000034f0
        /*04fc*/ 	.word	0x000000ff
        /*0500*/ 	.word	0x00000000
        /*0504*/ 	.short	0x010a
        /*0506*/ 	.byte	0x22
	.zero		1


	//   ....[64]....
        /*0508*/ 	.word	0x000038d0
        /*050c*/ 	.word	0x000000ff
        /*0510*/ 	.word	0x00000000
        /*0514*/ 	.short	0x010a
        /*0516*/ 	.byte	0x06
	.zero		1


	//   ....[65]....
        /*0518*/ 	.word	0x00003960
        /*051c*/ 	.word	0x000000ff
        /*0520*/ 	.word	0x00000000
        /*0524*/ 	.short	0x010a
        /*0526*/ 	.byte	0x06
	.zero		1


	//   ....[66]....
        /*0528*/ 	.word	0x000039f0
        /*052c*/ 	.word	0x000000ff
        /*0530*/ 	.word	0x00000000
        /*0534*/ 	.short	0x010a
        /*0536*/ 	.byte	0x06
	.zero		1


	//   ....[67]....
        /*0538*/ 	.word	0x00003a80
        /*053c*/ 	.word	0x000000ff
        /*0540*/ 	.word	0x00000000
        /*0544*/ 	.short	0x010a
        /*0546*/ 	.byte	0x07
	.zero		1


	//   ....[68]....
        /*0548*/ 	.word	0x00003f00
        /*054c*/ 	.word	0x00000000
        /*0550*/ 	.word	0x00000090
        /*0554*/ 	.short	0x010a
        /*0556*/ 	.byte	0xff
	.zero		1


	//   ....[69]....
        /*0558*/ 	.word	0x00003fc0
        /*055c*/ 	.word	0x00000000
        /*0560*/ 	.word	0x00000000
        /*0564*/ 	.short	0x0101
        /*0566*/ 	.byte	0xff
	.zero		1


	//   ....[70]....
        /*0568*/ 	.word	0x000042e0
        /*056c*/ 	.word	0x000000ff
        /*0570*/ 	.word	0x00000088
        /*0574*/ 	.short	0x010a
        /*0576*/ 	.byte	0x07
	.zero		1


	//   ....[71]....
        /*0578*/ 	.word	0x000044d0
        /*057c*/ 	.word	0x000000ff
        /*0580*/ 	.word	0x00000060
        /*0584*/ 	.short	0x010a
        /*0586*/ 	.byte	0x07
	.zero		1


	//   ....[72]....
        /*0588*/ 	.word	0x00004640
        /*058c*/ 	.word	0x000000ff
        /*0590*/ 	.word	0x00000040
        /*0594*/ 	.short	0x010b
        /*0596*/ 	.byte	0x07
	.zero		1


	//   ....[73]....
        /*0598*/ 	.word	0x00004650
        /*059c*/ 	.word	0x000000ff
        /*05a0*/ 	.word	0x00000000
        /*05a4*/ 	.short	0x0101
        /*05a6*/ 	.byte	0x08
	.zero		1


	//   ....[74]....
        /*05a8*/ 	.word	0x00004670
        /*05ac*/ 	.word	0x000000ff
        /*05b0*/ 	.word	0x00000068
        /*05b4*/ 	.short	0x010a
        /*05b6*/ 	.byte	0x07
	.zero		1


	//   ....[75]....
        /*05b8*/ 	.word	0x000047d0
        /*05bc*/ 	.word	0x000000ff
        /*05c0*/ 	.word	0x00000048
        /*05c4*/ 	.short	0x010b
        /*05c6*/ 	.byte	0x07
	.zero		1


	//   ....[76]....
        /*05c8*/ 	.word	0x000047e0
        /*05cc*/ 	.word	0x000000ff
        /*05d0*/ 	.word	0x00000000
        /*05d4*/ 	.short	0x0101
        /*05d6*/ 	.byte	0x08
	.zero		1


	//   ....[77]....
        /*05d8*/ 	.word	0x000047f0
        /*05dc*/ 	.word	0x000000ff
        /*05e0*/ 	.word	0x00000070
        /*05e4*/ 	.short	0x010a
        /*05e6*/ 	.byte	0x07
	.zero		1


	//   ....[78]....
        /*05e8*/ 	.word	0x00004990
        /*05ec*/ 	.word	0x000000ff
        /*05f0*/ 	.word	0x00000050
        /*05f4*/ 	.short	0x010b
        /*05f6*/ 	.byte	0x07
	.zero		1


	//   ....[79]....
        /*05f8*/ 	.word	0x00004a00
        /*05fc*/ 	.word	0x000000ff
        /*0600*/ 	.word	0x00000000
        /*0604*/ 	.short	0x0101
        /*0606*/ 	.byte	0x08
	.zero		1


	//   ....[80]....
        /*0608*/ 	.word	0x00004a30
        /*060c*/ 	.word	0x000000ff
        /*0610*/ 	.word	0x00000078
        /*0614*/ 	.short	0x010a
        /*0616*/ 	.byte	0x07
	.zero		1


	//   ....[81]....
        /*0618*/ 	.word	0x00004c40
        /*061c*/ 	.word	0x000000ff
        /*0620*/ 	.word	0x00000058
        /*0624*/ 	.short	0x010b
        /*0626*/ 	.byte	0x07
	.zero		1


	//   ....[82]....
        /*0628*/ 	.word	0x00004c60
        /*062c*/ 	.word	0x000000ff
        /*0630*/ 	.word	0x00000000
        /*0634*/ 	.short	0x0101
        /*0636*/ 	.byte	0x0d
	.zero		1


	//   ....[83]....
        /*0638*/ 	.word	0x00004c90
        /*063c*/ 	.word	0x000000ff
        /*0640*/ 	.word	0x00000060
        /*0644*/ 	.short	0x010a
        /*0646*/ 	.byte	0x07
	.zero		1


	//   ....[84]....
        /*0648*/ 	.word	0x00004cb0
        /*064c*/ 	.word	0x000000ff
        /*0650*/ 	.word	0x00000068
        /*0654*/ 	.short	0x010a
        /*0656*/ 	.byte	0x07
	.zero		1


	//   ....[85]....
        /*0658*/ 	.word	0x00004cd0
        /*065c*/ 	.word	0x000000ff
        /*0660*/ 	.word	0x00000070
        /*0664*/ 	.short	0x010a
        /*0666*/ 	.byte	0x07
	.zero		1


	//   ....[86]....
        /*0668*/ 	.word	0x00004d10
        /*066c*/ 	.word	0x00000000
        /*0670*/ 	.word	0x00000078
        /*0674*/ 	.short	0x010a
        /*0676*/ 	.byte	0xff
	.zero		1


	//   ....[87]....
        /*0678*/ 	.word	0x00005070
        /*067c*/ 	.word	0x00000000
        /*0680*/ 	.word	0x00000090
        /*0684*/ 	.short	0x010a
        /*0686*/ 	.byte	0xff
	.zero		1


	//   ....[88]....
        /*0688*/ 	.word	0x00005180
        /*068c*/ 	.word	0x00000000
        /*0690*/ 	.word	0x00000000
        /*0694*/ 	.short	0x0101
        /*0696*/ 	.byte	0xff
	.zero		1


	//   ....[89]....
        /*0698*/ 	.word	0x00005be0
        /*069c*/ 	.word	0x000000ff
        /*06a0*/ 	.word	0x00000040
        /*06a4*/ 	.short	0x010a
        /*06a6*/ 	.byte	0x30
	.zero		1


	//   ....[90]....
        /*06a8*/ 	.word	0x00005c50
        /*06ac*/ 	.word	0x0000004f
        /*06b0*/ 	.word	0x000000b0
        /*06b4*/ 	.short	0x010a
        /*06b6*/ 	.byte	0xff
	.zero		1


	//   ....[91]....
        /*06b8*/ 	.word	0x00005d00
        /*06bc*/ 	.word	0x000000ff
        /*06c0*/ 	.word	0x00000040
        /*06c4*/ 	.short	0x010a
        /*06c6*/ 	.byte	0x30
	.zero		1


	//   ....[92]....
        /*06c8*/ 	.word	0x00005de0
        /*06cc*/ 	.word	0x0000004f
        /*06d0*/ 	.word	0x000000b0
        /*06d4*/ 	.short	0x010a
        /*06d6*/ 	.byte	0xff
	.zero		1


	//   ....[93]....
        /*06d8*/ 	.word	0x00006510
        /*06dc*/ 	.word	0x00000000
        /*06e0*/ 	.word	0x00000000
        /*06e4*/ 	.short	0x0101
        /*06e6*/ 	.byte	0xff
	.zero		1


	//   ....[94]....
        /*06e8*/ 	.word	0x00006520
        /*06ec*/ 	.word	0x00000003
        /*06f0*/ 	.word	0x00000040
        /*06f4*/ 	.short	0x010a
        /*06f6*/ 	.byte	0xff
	.zero		1


	//   ....[95]....
        /*06f8*/ 	.word	0x000065e0
        /*06fc*/ 	.word	0x00000003
        /*0700*/ 	.word	0x00000040
        /*0704*/ 	.short	0x010a
        /*0706*/ 	.byte	0xff
	.zero		1


	//   ....[96]....
        /*0708*/ 	.word	0x00006d90
        /*070c*/ 	.word	0x00000026
        /*0710*/ 	.word	0x00000000
        /*0714*/ 	.short	0x0101
        /*0716*/ 	.byte	0xff
	.zero		1


	//   ....[97]....
        /*0718*/ 	.word	0x00006db0
        /*071c*/ 	.word	0x00000053
        /*0720*/ 	.word	0x00000040
        /*0724*/ 	.short	0x010a
        /*0726*/ 	.byte	0xff
	.zero		1


	//   ....[98]....
        /*0728*/ 	.word	0x00006e60
        /*072c*/ 	.word	0x00000053
        /*0730*/ 	.word	0x00000040
        /*0734*/ 	.short	0x010a
        /*0736*/ 	.byte	0xff
	.zero		1


	//   ....[99]....
        /*0738*/ 	.word	0x00007610
        /*073c*/ 	.word	0x00000026
        /*0740*/ 	.word	0x00000000
        /*0744*/ 	.short	0x0101
        /*0746*/ 	.byte	0xff
	.zero		1


	//   ....[100]....
        /*0748*/ 	.word	0x00007630
        /*074c*/ 	.word	0x00000058
        /*0750*/ 	.word	0x00000040
        /*0754*/ 	.short	0x010a
        /*0756*/ 	.byte	0xff
	.zero		1


	//   ....[101]....
        /*0758*/ 	.word	0x000076e0
        /*075c*/ 	.word	0x00000058
        /*0760*/ 	.word	0x00000040
        /*0764*/ 	.short	0x010a
        /*0766*/ 	.byte	0xff
	.zero		1


	//   ....[102]....
        /*0768*/ 	.word	0x00007a10
        /*076c*/ 	.word	0x000000ff
        /*0770*/ 	.word	0x00000000
        /*0774*/ 	.short	0x0101
        /*0776*/ 	.byte	0x05
	.zero		1


	//   ....[103]....
        /*0778*/ 	.word	0x00007ef0
        /*077c*/ 	.word	0x00000002
        /*0780*/ 	.word	0x00000000
        /*0784*/ 	.short	0x0101
        /*0786*/ 	.byte	0xff
	.zero		1


	//   ....[104]....
        /*0788*/ 	.word	0x00008160
        /*078c*/ 	.word	0x000000ff
        /*0790*/ 	.word	0x00000000
        /*0794*/ 	.short	0x0101
        /*0796*/ 	.byte	0x04
	.zero		1


	//   ....[105]....
        /*0798*/ 	.word	0x00008180
        /*079c*/ 	.word	0x00000003
        /*07a0*/ 	.word	0x00000100
        /*07a4*/ 	.short	0x010a
        /*07a6*/ 	.byte	0xff
	.zero		1


	//   ....[106]....
        /*07a8*/ 	.word	0x000081e0
        /*07ac*/ 	.word	0x00000002
        /*07b0*/ 	.word	0x00000020
        /*07b4*/ 	.short	0x010a
        /*07b6*/ 	.byte	0xff
	.zero		1


	//   ....[107]....
        /*07b8*/ 	.word	0x00008240
        /*07bc*/ 	.word	0x00000002
        /*07c0*/ 	.word	0x00000020
        /*07c4*/ 	.short	0x010a
        /*07c6*/ 	.byte	0xff
	.zero		1


	//   ....[108]....
        /*07c8*/ 	.word	0x00008290
        /*07cc*/ 	.word	0x00000002
        /*07d0*/ 	.word	0x00000090
        /*07d4*/ 	.short	0x010a
        /*07d6*/ 	.byte	0xff
	.zero		1


	//   ....[109]....
        /*07d8*/ 	.word	0x000082f0
        /*07dc*/ 	.word	0x00000000
        /*07e0*/ 	.word	0x00000000
        /*07e4*/ 	.short	0x010a
        /*07e6*/ 	.byte	0xff
	.zero		1


	//   ....[110]....
        /*07e8*/ 	.word	0x00008350
        /*07ec*/ 	.word	0x00000000
        /*07f0*/ 	.word	0x00000000
        /*07f4*/ 	.short	0x010a
        /*07f6*/ 	.byte	0xff
	.zero		1


	//   ....[111]....
        /*07f8*/ 	.word	0x000083b0
        /*07fc*/ 	.word	0x00000000
        /*0800*/ 	.word	0x00000000
        /*0804*/ 	.short	0x010a
        /*0806*/ 	.byte	0xff
	.zero		1


	//   ....[112]....
        /*0808*/ 	.word	0x00008400
        /*080c*/ 	.word	0x00000000
        /*0810*/ 	.word	0x000000f0
        /*0814*/ 	.short	0x010a
        /*0816*/ 	.byte	0xff
	.zero		1


	//   ....[113]....
        /*0818*/ 	.word	0x00008460
        /*081c*/ 	.word	0x00000000
        /*0820*/ 	.word	0x000000a0
        /*0824*/ 	.short	0x010a
        /*0826*/ 	.byte	0xff
	.zero		1


	//   ....[114]....
        /*0828*/ 	.word	0x000084b0
        /*082c*/ 	.word	0x00000000
        /*0830*/ 	.word	0x00000090
        /*0834*/ 	.short	0x010a
        /*0836*/ 	.byte	0xff
	.zero		1


	//   ....[115]....
        /*0838*/ 	.word	0x00008510
        /*083c*/ 	.word	0x00000000
        /*0840*/ 	.word	0x000000a0
        /*0844*/ 	.short	0x010a
        /*0846*/ 	.byte	0xff
	.zero		1


	//   ....[116]....
        /*0848*/ 	.word	0x00008560
        /*084c*/ 	.word	0x00000000
        /*0850*/ 	.word	0x00000090
        /*0854*/ 	.short	0x010a
        /*0856*/ 	.byte	0xff
	.zero		1


	//   ....[117]....
        /*0858*/ 	.word	0x000085c0
        /*085c*/ 	.word	0x00000003
        /*0860*/ 	.word	0x000000d0
        /*0864*/ 	.short	0x010a
        /*0866*/ 	.byte	0xff
	.zero		1


	//   ....[118]....
        /*0868*/ 	.word	0x00008620
        /*086c*/ 	.word	0x00000000
        /*0870*/ 	.word	0x00000000
        /*0874*/ 	.short	0x010a
        /*0876*/ 	.byte	0xff
	.zero		1


	//   ....[119]....
        /*0878*/ 	.word	0x00008680
        /*087c*/ 	.word	0x00000000
        /*0880*/ 	.word	0x00000000
        /*0884*/ 	.short	0x010a
        /*0886*/ 	.byte	0xff
	.zero		1


	//   ....[120]....
        /*0888*/ 	.word	0x000086e0
        /*088c*/ 	.word	0x00000000
        /*0890*/ 	.word	0x00000000
        /*0894*/ 	.short	0x010a
        /*0896*/ 	.byte	0xff
	.zero		1


	//   ....[121]....
        /*0898*/ 	.word	0x00008740
        /*089c*/ 	.word	0x00000000
        /*08a0*/ 	.word	0x00000000
        /*08a4*/ 	.short	0x010a
        /*08a6*/ 	.byte	0xff
	.zero		1


	//   ....[122]....
        /*08a8*/ 	.word	0x000087a0
        /*08ac*/ 	.word	0x00000000
        /*08b0*/ 	.word	0x00000000
        /*08b4*/ 	.short	0x010a
        /*08b6*/ 	.byte	0xff
	.zero		1


	//   ....[123]....
        /*08b8*/ 	.word	0x000087f0
        /*08bc*/ 	.word	0x00000000
        /*08c0*/ 	.word	0x00000090
        /*08c4*/ 	.short	0x010a
        /*08c6*/ 	.byte	0xff
	.zero		1


	//   ....[124]....
        /*08c8*/ 	.word	0x00008850
        /*08cc*/ 	.word	0x00000000
        /*08d0*/ 	.word	0x00000088
        /*08d4*/ 	.short	0x010a
        /*08d6*/ 	.byte	0xff
	.zero		1


	//   ....[125]....
        /*08d8*/ 	.word	0x000088b0
        /*08dc*/ 	.word	0x00000003
        /*08e0*/ 	.word	0x00000060
        /*08e4*/ 	.short	0x010a
        /*08e6*/ 	.byte	0xff
	.zero		1


	//   ....[126]....
        /*08e8*/ 	.word	0x00008910
        /*08ec*/ 	.word	0x00000003
        /*08f0*/ 	.word	0x00000068
        /*08f4*/ 	.short	0x010a
        /*08f6*/ 	.byte	0xff
	.zero		1


	//   ....[127]....
        /*08f8*/ 	.word	0x00008970
        /*08fc*/ 	.word	0x00000003
        /*0900*/ 	.word	0x00000070
        /*0904*/ 	.short	0x010a
        /*0906*/ 	.byte	0xff
	.zero		1


	//   ....[128]....
        /*0908*/ 	.word	0x000089d0
        /*090c*/ 	.word	0x00000003
        /*0910*/ 	.word	0x00000078
        /*0914*/ 	.short	0x010a
        /*0916*/ 	.byte	0xff
	.zero		1


	//   ....[129]....
        /*0918*/ 	.word	0x00008a30
        /*091c*/ 	.word	0x00000000
        /*0920*/ 	.word	0x00000060
        /*0924*/ 	.short	0x010a
        /*0926*/ 	.byte	0xff
	.zero		1


	//   ....[130]....
        /*0928*/ 	.word	0x00008a90
        /*092c*/ 	.word	0x00000000
        /*0930*/ 	.word	0x00000068
        /*0934*/ 	.short	0x010a
        /*0936*/ 	.byte	0xff
	.zero		1


	//   ....[131]....
        /*0938*/ 	.word	0x00008af0
        /*093c*/ 	.word	0x00000000
        /*0940*/ 	.word	0x00000070
        /*0944*/ 	.short	0x010a
        /*0946*/ 	.byte	0xff
	.zero		1


	//   ....[132]....
        /*0948*/ 	.word	0x00008b40
        /*094c*/ 	.word	0x00000000
        /*0950*/ 	.word	0x00000090
        /*0954*/ 	.short	0x010a
        /*0956*/ 	.byte	0xff
	.zero		1


	//   ....[133]....
        /*0958*/ 	.word	0x00008ba0
        /*095c*/ 	.word	0x00000002
        /*0960*/ 	.word	0x00000040
        /*0964*/ 	.short	0x010a
        /*0966*/ 	.byte	0xff
	.zero		1


	//   ....[134]....
        /*0968*/ 	.word	0x00008bf0
        /*096c*/ 	.word	0x0000004f
        /*0970*/ 	.word	0x000000b0
        /*0974*/ 	.short	0x010a
        /*0976*/ 	.byte	0xff
	.zero		1


	//   ....[135]....
        /*0978*/ 	.word	0x00008c40
        /*097c*/ 	.word	0x00000003
        /*0980*/ 	.word	0x00000040
        /*0984*/ 	.short	0x010a
        /*0986*/ 	.byte	0xff
	.zero		1


	//   ....[136]....
        /*0988*/ 	.word	0x00008c90
        /*098c*/ 	.word	0x00000053
        /*0990*/ 	.word	0x00000040
        /*0994*/ 	.short	0x010a
        /*0996*/ 	.byte	0xff
	.zero		1


	//   ....[137]....
        /*0998*/ 	.word	0x00008ce0
        /*099c*/ 	.word	0x00000058
        /*09a0*/ 	.word	0x00000040
        /*09a4*/ 	.short	0x010a
        /*09a6*/ 	.byte	0xff
	.zero		1


	//----- nvinfo : EIATTR_NUM_MBARRIERS
	.align		4
.L_47:
        /*09a8*/ 	.byte	0x03, 0x38
        /*09aa*/ 	.short	0x0022


	//----- nvinfo : EIATTR_EXIT_INSTR_OFFSETS
	.align		4
        /*09ac*/ 	.byte	0x04, 0x1c
        /*09ae*/ 	.short	(.L_49 - .L_48)


	//   ....[0]....
.L_48:
        /*09b0*/ 	.word	0x00002670


	//   ....[1]....
        /*09b4*/ 	.word	0x00002b60


	//   ....[2]....
        /*09b8*/ 	.word	0x00002bc0


	//   ....[3]....
        /*09bc*/ 	.word	0x00003ce0


	//   ....[4]....
        /*09c0*/ 	.word	0x00004d40


	//   ....[5]....
        /*09c4*/ 	.word	0x00004d80


	//   ....[6]....
        /*09c8*/ 	.word	0x00008050


	//   ....[7]....
        /*09cc*/ 	.word	0x000080d0


	//   ....[8]....
        /*09d0*/ 	.word	0x00008100


	//   ....[9]....
        /*09d4*/ 	.word	0x00008170


	//----- nvinfo : EIATTR_MAX_THREADS
	.align		4
.L_49:
        /*09d8*/ 	.byte	0x04, 0x05
        /*09da*/ 	.short	(.L_51 - .L_50)
.L_50:
        /*09dc*/ 	.word	0x00000100
        /*09e0*/ 	.word	0x00000001
        /*09e4*/ 	.word	0x00000001


	//----- nvinfo : EIATTR_CRS_STACK_SIZE
	.align		4
.L_51:
        /*09e8*/ 	.byte	0x04, 0x1e
        /*09ea*/ 	.short	(.L_53 - .L_52)
.L_52:
        /*09ec*/ 	.word	0x00000000


	//----- nvinfo : EIATTR_CBANK_PARAM_SIZE
	.align		4
.L_53:
        /*09f0*/ 	.byte	0x03, 0x19
        /*09f2*/ 	.short	0x0800


	//----- nvinfo : EIATTR_PARAM_CBANK
	.align		4
        /*09f4*/ 	.byte	0x04, 0x0a
        /*09f6*/ 	.short	(.L_55 - .L_54)
	.align		4
.L_54:
        /*09f8*/ 	.word	index@(.nv.constant0._ZN7cutlass13device_kernelINS_4gemm6kernel13GemmUniversalIN4cute5tupleIJiiiiEEENS1_10collective13CollectiveMmaINS1_35MainloopSm100TmaUmmaWarpSpecializedILi4ELi2ELi4ENS5_IJNS4_1CILi1EEESB_SB_EEEEENS5_IJNSA_ILi64EEENSA_ILi128EEESF_EEENS_6half_tENS5_IJlSB_lEEESH_SI_NS4_8TiledMMAINS4_8MMA_AtomIJNS4_20SM100_MMA_F16BF16_SSISH_SH_fLi64ELi128ELNS4_4UMMA5MajorE0ELSN_0ELNSM_7ScaleInE0ELSO_0EEEEEENS4_6LayoutISC_NS5_IJNSA_ILi0EEESS_SS_EEEEENS5_IJNS4_10UnderscoreESV_SV_EEEEENS4_13SM90_TMA_LOADENS4_14ComposedLayoutINS4_7SwizzleILi3ELi4ELi3EEENS4_18smem_ptr_flag_bitsILi16EEENSR_INS5_IJNSA_ILi8EEESE_EEENS5_IJSE_SB_EEEEEEEvNS4_8identityESY_S18_vS19_EENS_8epilogue10collective18CollectiveEpilogueINS1B_23Sm100TmaWarpSpecializedILi4ELi2ELi16ELb1ELb0EEEJSG_NS5_IJNSR_ISE_SB_EENSR_INSA_ILi32EEESB_EEEEESH_SI_SH_SI_NS1B_6fusion15FusionCallbacksIS1F_NS1K_17LinearCombinationISH_fSH_fLNS_15FloatRoundStyleE2EEESG_S1J_JEEENS4_5SM1004TMEM4LOAD26SM100_TMEM_LOAD_16dp256b4xESY_NSZ_INS10_ILi2ELi4ELi3EEES13_NSR_INS5_IJS14_S1H_EEENS5_IJS1H_SB_EEEEEEENS4_17SM75_U32x4_LDSM_NENS4_14SM90_TMA_STOREES1Y_NS4_17SM90_U32x4_STSM_NENS4_39AutoVectorizingCopyWithAssumedAlignmentILi128EEEEEEvvEEEEvNT_6ParamsE)
        /*09fc*/ 	.short	0x0380
        /*09fe*/ 	.short	0x0800


	//----- nvinfo : EIATTR_SW_WAR
	.align		4
.L_55:
        /*0a00*/ 	.byte	0x04, 0x36
        /*0a02*/ 	.short	(.L_57 - .L_56)
.L_56:
        /*0a04*/ 	.word	0x00000008
.L_57:


//--------------------- .nv.callgraph             --------------------------
	.section	.nv.callgraph,"",@"SHT_CUDA_CALLGRAPH"
	.align	4
	.sectionentsize	8
	.align		4
        /*0000*/ 	.word	0x00000000
	.align		4
        /*0004*/ 	.word	0xffffffff
	.align		4
        /*0008*/ 	.word	index@(_ZN7cutlass13device_kernelINS_4gemm6kernel13GemmUniversalIN4cute5tupleIJiiiiEEENS1_10collective13CollectiveMmaINS1_35MainloopSm100TmaUmmaWarpSpecializedILi4ELi2ELi4ENS5_IJNS4_1CILi1EEESB_SB_EEEEENS5_IJNSA_ILi64EEENSA_ILi128EEESF_EEENS_6half_tENS5_IJlSB_lEEESH_SI_NS4_8TiledMMAINS4_8MMA_AtomIJNS4_20SM100_MMA_F16BF16_SSISH_SH_fLi64ELi128ELNS4_4UMMA5MajorE0ELSN_0ELNSM_7ScaleInE0ELSO_0EEEEEENS4_6LayoutISC_NS5_IJNSA_ILi0EEESS_SS_EEEEENS5_IJNS4_10UnderscoreESV_SV_EEEEENS4_13SM90_TMA_LOADENS4_14ComposedLayoutINS4_7SwizzleILi3ELi4ELi3EEENS4_18smem_ptr_flag_bitsILi16EEENSR_INS5_IJNSA_ILi8EEESE_EEENS5_IJSE_SB_EEEEEEEvNS4_8identityESY_S18_vS19_EENS_8epilogue10collective18CollectiveEpilogueINS1B_23Sm100TmaWarpSpecializedILi4ELi2ELi16ELb1ELb0EEEJSG_NS5_IJNSR_ISE_SB_EENSR_INSA_ILi32EEESB_EEEEESH_SI_SH_SI_NS1B_6fusion15FusionCallbacksIS1F_NS1K_17LinearCombinationISH_fSH_fLNS_15FloatRoundStyleE2EEESG_S1J_JEEENS4_5SM1004TMEM4LOAD26SM100_TMEM_LOAD_16dp256b4xESY_NSZ_INS10_ILi2ELi4ELi3EEES13_NSR_INS5_IJS14_S1H_EEENS5_IJS1H_SB_EEEEEEENS4_17SM75_U32x4_LDSM_NENS4_14SM90_TMA_STOREES1Y_NS4_17SM90_U32x4_STSM_NENS4_39AutoVectorizingCopyWithAssumedAlignmentILi128EEEEEEvvEEEEvNT_6ParamsE)
	.align		4
        /*000c*/ 	.word	index@(__assertfail)
	.align		4
        /*0010*/ 	.word	0x00000000
	.align		4
        /*0014*/ 	.word	0xfffffffe
	.align		4
        /*0018*/ 	.word	0x00000000
	.align		4
        /*001c*/ 	.word	0xfffffffd
	.align		4
        /*0020*/ 	.word	0x00000000
	.align		4
        /*0024*/ 	.word	0xfffffffc


//--------------------- .nv.constant4             --------------------------
	.section	.nv.constant4,"a",@progbits
	.align	8
	.align		8
.nv.constant4:
        /*0000*/ 	.dword	__assertfail
	.align		8
        /*0008*/ 	.dword	__unnamed_1
	.align		8
        /*0010*/ 	.dword	__unnamed_2
	.align		8
        /*0018*/ 	.dword	_ZN40_INTERNAL_52fd46a0_4_k_cu_c35533d1_282044cuda3std3__45__cpo5beginE
	.align		8
        /*0020*/ 	.dword	_ZN40_INTERNAL_52fd46a0_4_k_cu_c35533d1_282044cuda3std3__45__cpo3endE
	.align		8
        /*0028*/ 	.dword	_ZN40_INTERNAL_52fd46a0_4_k_cu_c35533d1_282044cuda3std3__45__cpo6cbeginE
	.align		8
        /*0030*/ 	.dword	_ZN40_INTERNAL_52fd46a0_4_k_cu_c35533d1_282044cuda3std3__45__cpo4cendE
	.align		8
        /*0038*/ 	.dword	_ZN40_INTERNAL_52fd46a0_4_k_cu_c35533d1_282044cuda3std3__442_GLOBAL__N__52fd46a0_4_k_cu_c35533d1_282046ignoreE
	.align		8
        /*0040*/ 	.dword	_ZN40_INTERNAL_52fd46a0_4_k_cu_c35533d1_282044cuda3std3__419piecewise_constructE
	.align		8
        /*0048*/ 	.dword	_ZN40_INTERNAL_52fd46a0_4_k_cu_c35533d1_282044cuda3std3__48in_placeE
	.align		8
        /*0050*/ 	.dword	_ZN40_INTERNAL_52fd46a0_4_k_cu_c35533d1_282044cuda3std6ranges3__45__cpo4swapE
	.align		8
        /*0058*/ 	.dword	_ZN40_INTERNAL_52fd46a0_4_k_cu_c35533d1_282044cuda3std6ranges3__45__cpo9iter_moveE
	.align		8
        /*0060*/ 	.dword	_ZN40_INTERNAL_52fd46a0_4_k_cu_c35533d1_282044cute7productE
	.align		8
        /*0068*/ 	.dword	_ZN40_INTERNAL_52fd46a0_4_k_cu_c35533d1_282044cute1_E
	.align		8
        /*0070*/ 	.dword	$str$25
	.align		8
        /*0078*/ 	.dword	$str$26
	.align		8
        /*0080*/ 	.dword	$str$27
	.align		8
        /*0088*/ 	.dword	$str$28


//--------------------- .text._ZN7cutlass13device_kernelINS_4gemm6kernel13GemmUniversalIN4cute5tupleIJiiiiEEENS1_10collective13CollectiveMmaINS1_35MainloopSm100TmaUmmaWarpSpecializedILi4ELi2ELi4ENS5_IJNS4_1CILi1EEESB_SB_EEEEENS5_IJNSA_ILi64EEENSA_ILi128EEESF_EEENS_6half_tENS5_IJlSB_lEEESH_SI_NS4_8TiledMMAINS4_8MMA_AtomIJNS4_20SM100_MMA_F16BF16_SSISH_SH_fLi64ELi128ELNS4_4UMMA5MajorE0ELSN_0ELNSM_7ScaleInE0ELSO_0EEEEEENS4_6LayoutISC_NS5_IJNSA_ILi0EEESS_SS_EEEEENS5_IJNS4_10UnderscoreESV_SV_EEEEENS4_13SM90_TMA_LOADENS4_14ComposedLayoutINS4_7SwizzleILi3ELi4ELi3EEENS4_18smem_ptr_flag_bitsILi16EEENSR_INS5_IJNSA_ILi8EEESE_EEENS5_IJSE_SB_EEEEEEEvNS4_8identityESY_S18_vS19_EENS_8epilogue10collective18CollectiveEpilogueINS1B_23Sm100TmaWarpSpecializedILi4ELi2ELi16ELb1ELb0EEEJSG_NS5_IJNSR_ISE_SB_EENSR_INSA_ILi32EEESB_EEEEESH_SI_SH_SI_NS1B_6fusion15FusionCallbacksIS1F_NS1K_17LinearCombinationISH_fSH_fLNS_15FloatRoundStyleE2EEESG_S1J_JEEENS4_5SM1004TMEM4LOAD26SM100_TMEM_LOAD_16dp256b4xESY_NSZ_INS10_ILi2ELi4ELi3EEES13_NSR_INS5_IJS14_S1H_EEENS5_IJS1H_SB_EEEEEEENS4_17SM75_U32x4_LDSM_NENS4_14SM90_TMA_STOREES1Y_NS4_17SM90_U32x4_STSM_NENS4_39AutoVectorizingCopyWithAssumedAlignmentILi128EEEEEEvvEEEEvNT_6ParamsE --------------------------
	.section	.text._ZN7cutlass13device_kernelINS_4gemm6kernel13GemmUniversalIN4cute5tupleIJiiiiEEENS1_10collective13CollectiveMmaINS1_35MainloopSm100TmaUmmaWarpSpecializedILi4ELi2ELi4ENS5_IJNS4_1CILi1EEESB_SB_EEEEENS5_IJNSA_ILi64EEENSA_ILi128EEESF_EEENS_6half_tENS5_IJlSB_lEEESH_SI_NS4_8TiledMMAINS4_8MMA_AtomIJNS4_20SM100_MMA_F16BF16_SSISH_SH_fLi64ELi128ELNS4_4UMMA5MajorE0ELSN_0ELNSM_7ScaleInE0ELSO_0EEEEEENS4_6LayoutISC_NS5_IJNSA_ILi0EEESS_SS_EEEEENS5_IJNS4_10UnderscoreESV_SV_EEEEENS4_13SM90_TMA_LOADENS4_14ComposedLayoutINS4_7SwizzleILi3ELi4ELi3EEENS4_18smem_ptr_flag_bitsILi16EEENSR_INS5_IJNSA_ILi8EEESE_EEENS5_IJSE_SB_EEEEEEEvNS4_8identityESY_S18_vS19_EENS_8epilogue10collective18CollectiveEpilogueINS1B_23Sm100TmaWarpSpecializedILi4ELi2ELi16ELb1ELb0EEEJSG_NS5_IJNSR_ISE_SB_EENSR_INSA_ILi32EEESB_EEEEESH_SI_SH_SI_NS1B_6fusion15FusionCallbacksIS1F_NS1K_17LinearCombinationISH_fSH_fLNS_15FloatRoundStyleE2EEESG_S1J_JEEENS4_5SM1004TMEM4LOAD26SM100_TMEM_LOAD_16dp256b4xESY_NSZ_INS10_ILi2ELi4ELi3EEES13_NSR_INS5_IJS14_S1H_EEENS5_IJS1H_SB_EEEEEEENS4_17SM75_U32x4_LDSM_NENS4_14SM90_TMA_STOREES1Y_NS4_17SM90_U32x4_STSM_NENS4_39AutoVectorizingCopyWithAssumedAlignmentILi128EEEEEEvvEEEEvNT_6ParamsE,"ax",@progbits
	.align	128
.text._ZN7cutlass13device_kernelINS_4gemm6kernel13GemmUniversalIN4cute5tupleIJiiiiEEENS1_10collective13CollectiveMmaINS1_35MainloopSm100TmaUmmaWarpSpecializedILi4ELi2ELi4ENS5_IJNS4_1CILi1EEESB_SB_EEEEENS5_IJNSA_ILi64EEENSA_ILi128EEESF_EEENS_6half_tENS5_IJlSB_lEEESH_SI_NS4_8TiledMMAINS4_8MMA_AtomIJNS4_20SM100_MMA_F16BF16_SSISH_SH_fLi64ELi128ELNS4_4UMMA5MajorE0ELSN_0ELNSM_7ScaleInE0ELSO_0EEEEEENS4_6LayoutISC_NS5_IJNSA_ILi0EEESS_SS_EEEEENS5_IJNS4_10UnderscoreESV_SV_EEEEENS4_13SM90_TMA_LOADENS4_14ComposedLayoutINS4_7SwizzleILi3ELi4ELi3EEENS4_18smem_ptr_flag_bitsILi16EEENSR_INS5_IJNSA_ILi8EEESE_EEENS5_IJSE_SB_EEEEEEEvNS4_8identityESY_S18_vS19_EENS_8epilogue10collective18CollectiveEpilogueINS1B_23Sm100TmaWarpSpecializedILi4ELi2ELi16ELb1ELb0EEEJSG_NS5_IJNSR_ISE_SB_EENSR_INSA_ILi32EEESB_EEEEESH_SI_SH_SI_NS1B_6fusion15FusionCallbacksIS1F_NS1K_17LinearCombinationISH_fSH_fLNS_15FloatRoundStyleE2EEESG_S1J_JEEENS4_5SM1004TMEM4LOAD26SM100_TMEM_LOAD_16dp256b4xESY_NSZ_INS10_ILi2ELi4ELi3EEES13_NSR_INS5_IJS14_S1H_EEENS5_IJS1H_SB_EEEEEEENS4_17SM75_U32x4_LDSM_NENS4_14SM90_TMA_STOREES1Y_NS4_17SM90_U32x4_STSM_NENS4_39AutoVectorizingCopyWithAssumedAlignmentILi128EEEEEEvvEEEEvNT_6ParamsE:
        .type           _ZN7cutlass13device_kernelINS_4gemm6kernel13GemmUniversalIN4cute5tupleIJiiiiEEENS1_10collective13CollectiveMmaINS1_35MainloopSm100TmaUmmaWarpSpecializedILi4ELi2ELi4ENS5_IJNS4_1CILi1EEESB_SB_EEEEENS5_IJNSA_ILi64EEENSA_ILi128EEESF_EEENS_6half_tENS5_IJlSB_lEEESH_SI_NS4_8TiledMMAINS4_8MMA_AtomIJNS4_20SM100_MMA_F16BF16_SSISH_SH_fLi64ELi128ELNS4_4UMMA5MajorE0ELSN_0ELNSM_7ScaleInE0ELSO_0EEEEEENS4_6LayoutISC_NS5_IJNSA_ILi0EEESS_SS_EEEEENS5_IJNS4_10UnderscoreESV_SV_EEEEENS4_13SM90_TMA_LOADENS4_14ComposedLayoutINS4_7SwizzleILi3ELi4ELi3EEENS4_18smem_ptr_flag_bitsILi16EEENSR_INS5_IJNSA_ILi8EEESE_EEENS5_IJSE_SB_EEEEEEEvNS4_8identityESY_S18_vS19_EENS_8epilogue10collective18CollectiveEpilogueINS1B_23Sm100TmaWarpSpecializedILi4ELi2ELi16ELb1ELb0EEEJSG_NS5_IJNSR_ISE_SB_EENSR_INSA_ILi32EEESB_EEEEESH_SI_SH_SI_NS1B_6fusion15FusionCallbacksIS1F_NS1K_17LinearCombinationISH_fSH_fLNS_15FloatRoundStyleE2EEESG_S1J_JEEENS4_5SM1004TMEM4LOAD26SM100_TMEM_LOAD_16dp256b4xESY_NSZ_INS10_ILi2ELi4ELi3EEES13_NSR_INS5_IJS14_S1H_EEENS5_IJS1H_SB_EEEEEEENS4_17SM75_U32x4_LDSM_NENS4_14SM90_TMA_STOREES1Y_NS4_17SM90_U32x4_STSM_NENS4_39AutoVectorizingCopyWithAssumedAlignmentILi128EEEEEEvvEEEEvNT_6ParamsE,@function
        .size           _ZN7cutlass13device_kernelINS_4gemm6kernel13GemmUniversalIN4cute5tupleIJiiiiEEENS1_10collective13CollectiveMmaINS1_35MainloopSm100TmaUmmaWarpSpecializedILi4ELi2ELi4ENS5_IJNS4_1CILi1EEESB_SB_EEEEENS5_IJNSA_ILi64EEENSA_ILi128EEESF_EEENS_6half_tENS5_IJlSB_lEEESH_SI_NS4_8TiledMMAINS4_8MMA_AtomIJNS4_20SM100_MMA_F16BF16_SSISH_SH_fLi64ELi128ELNS4_4UMMA5MajorE0ELSN_0ELNSM_7ScaleInE0ELSO_0EEEEEENS4_6LayoutISC_NS5_IJNSA_ILi0EEESS_SS_EEEEENS5_IJNS4_10UnderscoreESV_SV_EEEEENS4_13SM90_TMA_LOADENS4_14ComposedLayoutINS4_7SwizzleILi3ELi4ELi3EEENS4_18smem_ptr_flag_bitsILi16EEENSR_INS5_IJNSA_ILi8EEESE_EEENS5_IJSE_SB_EEEEEEEvNS4_8identityESY_S18_vS19_EENS_8epilogue10collective18CollectiveEpilogueINS1B_23Sm100TmaWarpSpecializedILi4ELi2ELi16ELb1ELb0EEEJSG_NS5_IJNSR_ISE_SB_EENSR_INSA_ILi32EEESB_EEEEESH_SI_SH_SI_NS1B_6fusion15FusionCallbacksIS1F_NS1K_17LinearCombinationISH_fSH_fLNS_15FloatRoundStyleE2EEESG_S1J_JEEENS4_5SM1004TMEM4LOAD26SM100_TMEM_LOAD_16dp256b4xESY_NSZ_INS10_ILi2ELi4ELi3EEES13_NSR_INS5_IJS14_S1H_EEENS5_IJS1H_SB_EEEEEEENS4_17SM75_U32x4_LDSM_NENS4_14SM90_TMA_STOREES1Y_NS4_17SM90_U32x4_STSM_NENS4_39AutoVectorizingCopyWithAssumedAlignmentILi128EEEEEEvvEEEEvNT_6ParamsE,(.L_x_176 - _ZN7cutlass13device_kernelINS_4gemm6kernel13GemmUniversalIN4cute5tupleIJiiiiEEENS1_10collective13CollectiveMmaINS1_35MainloopSm100TmaUmmaWarpSpecializedILi4ELi2ELi4ENS5_IJNS4_1CILi1EEESB_SB_EEEEENS5_IJNSA_ILi64EEENSA_ILi128EEESF_EEENS_6half_tENS5_IJlSB_lEEESH_SI_NS4_8TiledMMAINS4_8MMA_AtomIJNS4_20SM100_MMA_F16BF16_SSISH_SH_fLi64ELi128ELNS4_4UMMA5MajorE0ELSN_0ELNSM_7ScaleInE0ELSO_0EEEEEENS4_6LayoutISC_NS5_IJNSA_ILi0EEESS_SS_EEEEENS5_IJNS4_10UnderscoreESV_SV_EEEEENS4_13SM90_TMA_LOADENS4_14ComposedLayoutINS4_7SwizzleILi3ELi4ELi3EEENS4_18smem_ptr_flag_bitsILi16EEENSR_INS5_IJNSA_ILi8EEESE_EEENS5_IJSE_SB_EEEEEEEvNS4_8identityESY_S18_vS19_EENS_8epilogue10collective18CollectiveEpilogueINS1B_23Sm100TmaWarpSpecializedILi4ELi2ELi16ELb1ELb0EEEJSG_NS5_IJNSR_ISE_SB_EENSR_INSA_ILi32EEESB_EEEEESH_SI_SH_SI_NS1B_6fusion15FusionCallbacksIS1F_NS1K_17LinearCombinationISH_fSH_fLNS_15FloatRoundStyleE2EEESG_S1J_JEEENS4_5SM1004TMEM4LOAD26SM100_TMEM_LOAD_16dp256b4xESY_NSZ_INS10_ILi2ELi4ELi3EEES13_NSR_INS5_IJS14_S1H_EEENS5_IJS1H_SB_EEEEEEENS4_17SM75_U32x4_LDSM_NENS4_14SM90_TMA_STOREES1Y_NS4_17SM90_U32x4_STSM_NENS4_39AutoVectorizingCopyWithAssumedAlignmentILi128EEEEEEvvEEEEvNT_6ParamsE)
        .other          _ZN7cutlass13device_kernelINS_4gemm6kernel13GemmUniversalIN4cute5tupleIJiiiiEEENS1_10collective13CollectiveMmaINS1_35MainloopSm100TmaUmmaWarpSpecializedILi4ELi2ELi4ENS5_IJNS4_1CILi1EEESB_SB_EEEEENS5_IJNSA_ILi64EEENSA_ILi128EEESF_EEENS_6half_tENS5_IJlSB_lEEESH_SI_NS4_8TiledMMAINS4_8MMA_AtomIJNS4_20SM100_MMA_F16BF16_SSISH_SH_fLi64ELi128ELNS4_4UMMA5MajorE0ELSN_0ELNSM_7ScaleInE0ELSO_0EEEEEENS4_6LayoutISC_NS5_IJNSA_ILi0EEESS_SS_EEEEENS5_IJNS4_10UnderscoreESV_SV_EEEEENS4_13SM90_TMA_LOADENS4_14ComposedLayoutINS4_7SwizzleILi3ELi4ELi3EEENS4_18smem_ptr_flag_bitsILi16EEENSR_INS5_IJNSA_ILi8EEESE_EEENS5_IJSE_SB_EEEEEEEvNS4_8identityESY_S18_vS19_EENS_8epilogue10collective18CollectiveEpilogueINS1B_23Sm100TmaWarpSpecializedILi4ELi2ELi16ELb1ELb0EEEJSG_NS5_IJNSR_ISE_SB_EENSR_INSA_ILi32EEESB_EEEEESH_SI_SH_SI_NS1B_6fusion15FusionCallbacksIS1F_NS1K_17LinearCombinationISH_fSH_fLNS_15FloatRoundStyleE2EEESG_S1J_JEEENS4_5SM1004TMEM4LOAD26SM100_TMEM_LOAD_16dp256b4xESY_NSZ_INS10_ILi2ELi4ELi3EEES13_NSR_INS5_IJS14_S1H_EEENS5_IJS1H_SB_EEEEEEENS4_17SM75_U32x4_LDSM_NENS4_14SM90_TMA_STOREES1Y_NS4_17SM90_U32x4_STSM_NENS4_39AutoVectorizingCopyWithAssumedAlignmentILi128EEEEEEvvEEEEvNT_6ParamsE,@"STO_CUDA_ENTRY STV_DEFAULT"
_ZN7cutlass13device_kernelINS_4gemm6kernel13GemmUniversalIN4cute5tupleIJiiiiEEENS1_10collective13CollectiveMmaINS1_35MainloopSm100TmaUmmaWarpSpecializedILi4ELi2ELi4ENS5_IJNS4_1CILi1EEESB_SB_EEEEENS5_IJNSA_ILi64EEENSA_ILi128EEESF_EEENS_6half_tENS5_IJlSB_lEEESH_SI_NS4_8TiledMMAINS4_8MMA_AtomIJNS4_20SM100_MMA_F16BF16_SSISH_SH_fLi64ELi128ELNS4_4UMMA5MajorE0ELSN_0ELNSM_7ScaleInE0ELSO_0EEEEEENS4_6LayoutISC_NS5_IJNSA_ILi0EEESS_SS_EEEEENS5_IJNS4_10UnderscoreESV_SV_EEEEENS4_13SM90_TMA_LOADENS4_14ComposedLayoutINS4_7SwizzleILi3ELi4ELi3EEENS4_18smem_ptr_flag_bitsILi16EEENSR_INS5_IJNSA_ILi8EEESE_EEENS5_IJSE_SB_EEEEEEEvNS4_8identityESY_S18_vS19_EENS_8epilogue10collective18CollectiveEpilogueINS1B_23Sm100TmaWarpSpecializedILi4ELi2ELi16ELb1ELb0EEEJSG_NS5_IJNSR_ISE_SB_EENSR_INSA_ILi32EEESB_EEEEESH_SI_SH_SI_NS1B_6fusion15FusionCallbacksIS1F_NS1K_17LinearCombinationISH_fSH_fLNS_15FloatRoundStyleE2EEESG_S1J_JEEENS4_5SM1004TMEM4LOAD26SM100_TMEM_LOAD_16dp256b4xESY_NSZ_INS10_ILi2ELi4ELi3EEES13_NSR_INS5_IJS14_S1H_EEENS5_IJS1H_SB_EEEEEEENS4_17SM75_U32x4_LDSM_NENS4_14SM90_TMA_STOREES1Y_NS4_17SM90_U32x4_STSM_NENS4_39AutoVectorizingCopyWithAssumedAlignmentILi128EEEEEEvvEEEEvNT_6ParamsE:
[----:B------:R-:W1:Y:S01]  /*0000*/  LDC R1, c[0x0][0x37c] ;  /* 0x0000df00ff017b82 */ /* 0x000e620000000800 */
[----:B------:R-:W2:Y:S01]  /*0010*/  S2R R72, SR_TID.X ;  /* 0x0000000000487919 */ /* 0x000ea20000002100 */
[----:B------:R-:W3:Y:S01]  /*0020*/  LDCU.64 UR4, c[0x0][0x890] ;  /* 0x00011200ff0477ac */ /* 0x000ee20008000a00 */
[----:B------:R-:W-:Y:S02]  /*0030*/  PRMT R59, RZ, 0x7610, R59 ;  /* 0x00007610ff3b7816 */ /* 0x000fe4000000003b */
[----:B------:R-:W-:Y:S01]  /*0040*/  ELECT P5, URZ, PT ;  /* 0x0000000000ff782f */ /* 0x000fe200038a0000 */
[----:B------:R-:W4:Y:S01]  /*0050*/  LDCU.64 UR46, c[0x0][0x358] ;  /* 0x00006b00ff2e77ac */ /* 0x000f220008000a00 */
[----:B---3--:R-:W-:-:S04]  /*0060*/  UISETP.NE.U32.AND UP0, UPT, UR4, URZ, UPT ;  /* 0x000000ff0400728c */ /* 0x008fc8000bf05070 */
[----:B------:R-:W-:Y:S01]  /*0070*/  UISETP.NE.AND.EX UP0, UPT, UR5, URZ, UPT, UP0 ;  /* 0x000000ff0500728c */ /* 0x000fe2000bf05300 */
[----:B--2---:R-:W-:-:S05]  /*0080*/  SHF.R.U32.HI R65, RZ, 0x5, R72 ;  /* 0x00000005ff417819 */ /* 0x004fca0000011648 */
[----:B------:R-:W2:Y:S02]  /*0090*/  SHFL.IDX PT, R0, R65, RZ, 0x1f ;  /* 0x00001fff41007589 */ /* 0x000ea400000e0000 */
[----:B--2---:R-:W-:Y:S01]  /*00a0*/  R2UR UR8, R0 ;  /* 0x00000000000872ca */ /* 0x004fe200000e0000 */
[----:B-1--4-:R-:W-:-:S14]  /*00b0*/  BRA.U UP0, `(.L_x_0) ;  /* 0x00000001002c7547 */ /* 0x012fdc000b800000 */
[----:B------:R-:W1:Y:S02]  /*00c0*/  LDCU.64 UR6, c[0x0][0x888] ;  /* 0x00011100ff0677ac */ /* 0x000e640008000a00 */
[----:B-1----:R-:W-:-:S04]  /*00d0*/  UISETP.NE.U32.AND UP0, UPT, UR6, URZ, UPT ;  /* 0x000000ff0600728c */ /* 0x002fc8000bf05070 */
[----:B------:R-:W-:-:S09]  /*00e0*/  UISETP.NE.AND.EX UP0, UPT, UR7, URZ, UPT, UP0 ;  /* 0x000000ff0700728c */ /* 0x000fd2000bf05300 */
[----:B------:R-:W-:Y:S05]  /*00f0*/  BRA.U !UP0, `(.L_x_1) ;  /* 0x0000000108107547 */ /* 0x000fea000b800000 */
[----:B------:R-:W1:Y:S02]  /*0100*/  LDC.64 R2, c[0x0][0x888] ;  /* 0x00022200ff027b82 */ /* 0x000e640000000a00 */
[----:B-1----:R1:W5:Y:S01]  /*0110*/  LDG.E R35, desc[UR46][R2.64] ;  /* 0x0000002e02237981 */ /* 0x002362000c1e1900 */
[----:B------:R-:W-:Y:S01]  /*0120*/  HFMA2 R59, -RZ, RZ, 0, 5.9604644775390625e-08 ;  /* 0x00000001ff3b7431 */ /* 0x000fe200000001ff */
[----:B------:R-:W-:Y:S05]  /*0130*/  BRA `(.L_x_0) ;  /* 0x00000000000c7947 */ /* 0x000fea0003800000 */
.L_x_1:
[----:B------:R-:W1:Y:S01]  /*0140*/  LDCU UR6, c[0x0][0x880] ;  /* 0x00011000ff0677ac */ /* 0x000e620008000800 */
[----:B------:R-:W-:Y:S01]  /*0150*/  HFMA2 R59, -RZ, RZ, 0, 5.9604644775390625e-08 ;  /* 0x00000001ff3b7431 */ /* 0x000fe200000001ff */
[----:B-1----:R-:W-:-:S07]  /*0160*/  MOV R35, UR6 ;  /* 0x0000000600237c02 */ /* 0x002fce0008000f00 */
.L_x_0:
[----:B------:R-:W2:Y:S02]  /*0170*/  LDCU.64 UR6, c[0x0][0x8b0] ;  /* 0x00011600ff0677ac */ /* 0x000ea40008000a00 */
[----:B--2---:R-:W-:-:S04]  /*0180*/  UISETP.NE.U32.AND UP0, UPT, UR6, URZ, UPT ;  /* 0x000000ff0600728c */ /* 0x004fc8000bf05070 */
[----:B------:R-:W-:-:S09]  /*0190*/  UISETP.NE.AND.EX UP0, UPT, UR7, URZ, UPT, UP0 ;  /* 0x000000ff0700728c */ /* 0x000fd2000bf05300 */
[----:B------:R-:W-:Y:S05]  /*01a0*/  BRA.U UP0, `(.L_x_2) ;  /* 0x0000000100247547 */ /* 0x000fea000b800000 */
[----:B------:R-:W2:Y:S02]  /*01b0*/  LDCU.64 UR6, c[0x0][0x8a8] ;  /* 0x00011500ff0677ac */ /* 0x000ea40008000a00 */
[----:B--2---:R-:W-:-:S04]  /*01c0*/  UISETP.NE.U32.AND UP0, UPT, UR6, URZ, UPT ;  /* 0x000000ff0600728c */ /* 0x004fc8000bf05070 */
[----:B------:R-:W-:-:S09]  /*01d0*/  UISETP.NE.AND.EX UP0, UPT, UR7, URZ, UPT, UP0 ;  /* 0x000000ff0700728c */ /* 0x000fd2000bf05300 */
[----:B------:R-:W-:Y:S05]  /*01e0*/  BRA.U !UP0, `(.L_x_3) ;  /* 0x00000001080c7547 */ /* 0x000fea000b800000 */
[----:B-1----:R-:W1:Y:S02]  /*01f0*/  LDC.64 R2, c[0x0][0x8a8] ;  /* 0x00022a00ff027b82 */ /* 0x002e640000000a00 */
[----:B-1----:R2:W5:Y:S01]  /*0200*/  LDG.E R33, desc[UR46][R2.64] ;  /* 0x0000002e02217981 */ /* 0x002562000c1e1900 */
[----:B------:R-:W-:Y:S05]  /*0210*/  BRA `(.L_x_2) ;  /* 0x0000000000087947 */ /* 0x000fea0003800000 */
.L_x_3:
[----:B------:R-:W2:Y:S02]  /*0220*/  LDCU UR6, c[0x0][0x8a0] ;  /* 0x00011400ff0677ac */ /* 0x000ea40008000800 */
[----:B--2---:R-:W-:Y:S02]  /*0230*/  MOV R33, UR6 ;  /* 0x0000000600217c02 */ /* 0x004fe40008000f00 */
.L_x_2:
[----:B------:R-:W-:Y:S01]  /*0240*/  IMAD.U32 R0, RZ, RZ, UR8 ;  /* 0x00000008ff007e24 */ /* 0x000fe2000f8e00ff */
[----:B------:R-:W-:Y:S04]  /*0250*/  BSSY.RECONVERGENT B0, `(.L_x_4) ;  /* 0x000000c000007945 */ /* 0x000fe80003800200 */
[C---:B------:R-:W-:Y:S02]  /*0260*/  ISETP.NE.OR P1, PT, R0.reuse, 0x1, !P5 ;  /* 0x000000010000780c */ /* 0x040fe40006f25670 */
[----:B------:R-:W-:-:S11]  /*0270*/  ISETP.NE.OR P0, PT, R0, 0x3, !P5 ;  /* 0x000000030000780c */ /* 0x000fd60006f05670 */
[----:B------:R-:W-:Y:S05]  /*0280*/  @P1 BRA `(.L_x_5) ;  /* 0x0000000000201947 */ /* 0x000fea0003800000 */
[----:B------:R-:W3:Y:S02]  /*0290*/  LDCU.64 UR6, c[0x0][0x348] ;  /* 0x00006900ff0677ac */ /* 0x000ee40008000a00 */
[----:B---3--:R-:W-:Y:S02]  /*02a0*/  UIADD3 UR10, UP1, UPT, UR6, 0x80, URZ ;  /* 0x00000080060a7890 */ /* 0x008fe4000ff3e0ff */
[----:B------:R-:W-:Y:S02]  /*02b0*/  UIADD3 UR6, UP0, UPT, UR6, 0x180, URZ ;  /* 0x0000018006067890 */ /* 0x000fe4000ff1e0ff */
[----:B------:R-:W-:Y:S02]  /*02c0*/  UIADD3.X UR11, UPT, UPT, URZ, UR7, URZ, UP1, !UPT ;  /* 0x00000007ff0b7290 */ /* 0x000fe40008ffe4ff */
[----:B------:R-:W-:-:S07]  /*02d0*/  UIADD3.X UR7, UPT, UPT, URZ, UR7, URZ, UP0, !UPT ;  /* 0x00000007ff077290 */ /* 0x000fce00087fe4ff */
[----:B------:R3:W-:Y:S02]  /*02e0*/  UTMACCTL.PF [UR10] ;  /* 0x000000000a0079b9 */ /* 0x0007e40008040000 */
[----:B------:R3:W-:Y:S02]  /*02f0*/  UTMACCTL.PF [UR6] ;  /* 0x00000000060079b9 */ /* 0x0007e40008040000 */
[----:B---3--:R-:W-:Y:S01]  /*0300*/  NOP ;  /* 0x0000000000007918 */ /* 0x008fe20000000000 */
.L_x_5:
[----:B------:R-:W-:Y:S05]  /*0310*/  BSYNC.RECONVERGENT B0 ;  /* 0x0000000000007941 */ /* 0x000fea0003800200 */
.L_x_4:
[----:B------:R-:W-:Y:S04]  /*0320*/  BSSY.RECONVERGENT B0, `(.L_x_6) ;  /* 0x000000a000007945 */ /* 0x000fe80003800200 */
        /* <DEDUP_REMOVED lines=9> */
.L_x_7:
[----:B------:R-:W-:Y:S05]  /*03c0*/  BSYNC.RECONVERGENT B0 ;  /* 0x0000000000007941 */ /* 0x000fea0003800200 */
.L_x_6:
[----:B------:R-:W3:Y:S01]  /*03d0*/  LDCU.64 UR6, c[0x0][0x888] ;  /* 0x00011100ff0677ac */ /* 0x000ee20008000a00 */
[----:B------:R-:W-:Y:S02]  /*03e0*/  UISETP.EQ.U32.AND UP1, UPT, UR4, URZ, UPT ;  /* 0x000000ff0400728c */ /* 0x000fe4000bf22070 */
[----:B------:R-:W-:Y:S02]  /*03f0*/  UPLOP3.LUT UP2, UPT, UPT, UPT, UPT, 0x80, 0x8 ;  /* 0x000000000008789c */ /* 0x000fe40003f4f070 */
[----:B---3--:R-:W-:-:S04]  /*0400*/  UISETP.NE.U32.AND UP0, UPT, UR6, URZ, UPT ;  /* 0x000000ff0600728c */ /* 0x008fc8000bf05070 */
[----:B------:R-:W-:-:S04]  /*0410*/  UISETP.NE.AND.EX UP0, UPT, UR7, URZ, UPT, UP0 ;  /* 0x000000ff0700728c */ /* 0x000fc8000bf05300 */
[----:B------:R-:W-:-:S04]  /*0420*/  UISETP.EQ.OR.EX UP3, UPT, UR5, URZ, !UP0, UP1 ;  /* 0x000000ff0500728c */ /* 0x000fc8000c762710 */
[----:B------:R-:W-:-:S05]  /*0430*/  UP2UR UR50, UPR, URZ, 0x8 ;  /* 0x00000008ff327883 */ /* 0x000fca0008000000 */
[----:B------:R-:W-:Y:S07]  /*0440*/  BRA.U !UP3, `(.L_x_8) ;  /* 0x000000010b207547 */ /* 0x000fee000b800000 */
[----:B------:R-:W-:Y:S01]  /*0450*/  UISETP.NE.U32.AND UP2, UPT, UR4, URZ, UPT ;  /* 0x000000ff0400728c */ /* 0x000fe2000bf45070 */
[----:B-----5:R-:W-:Y:S01]  /*0460*/  FSETP.NEU.AND P0, PT, R35, RZ, PT ;  /* 0x000000ff2300720b */ /* 0x020fe20003f0d000 */
[----:B------:R-:W-:Y:S02]  /*0470*/  USEL UR4, URZ, 0xffffffff, UP0 ;  /* 0xffffffffff047887 */ /* 0x000fe40008000000 */
[----:B------:R-:W-:-:S10]  /*0480*/  UISETP.NE.AND.EX UP2, UPT, UR5, URZ, UPT, UP2 ;  /* 0x000000ff0500728c */ /* 0x000fd4000bf45320 */
[----:B------:R-:W-:Y:S01]  /*0490*/  VOTEU.ANY UP1, P0 ;  /* 0x0000000000ff7886 */ /* 0x000fe20000020100 */
[----:B------:R-:W-:-:S04]  /*04a0*/  @!UP2 USEL UR4, URZ, 0xffffffff, UP1 ;  /* 0xffffffffff04a887 */ /* 0x000fc80008800000 */
[----:B------:R-:W-:-:S04]  /*04b0*/  ULOP3.LUT UR4, UR4, 0x1, URZ, 0xc0, !UPT ;  /* 0x0000000104047892 */ /* 0x000fc8000f8ec0ff */
[----:B------:R-:W-:-:S11]  /*04c0*/  UISETP.NE.U32.AND UP2, UPT, UR4, 0x1, UPT ;  /* 0x000000010400788c */ /* 0x000fd6000bf45070 */
.L_x_8:
[----:B-12---:R-:W1:Y:S01]  /*04d0*/  SHFL.IDX PT, R2, R65, RZ, 0x1f ;  /* 0x00001fff41027589 */ /* 0x006e6200000e0000 */
[----:B------:R-:W-:-:S04]  /*04e0*/  UISETP.NE.AND UP1, UPT, UR8, 0x2, UPT ;  /* 0x000000020800788c */ /* 0x000fc8000bf25270 */
[----:B------:R-:W-:Y:S01]  /*04f0*/  USEL UR6, URZ, 0x1, UP1 ;  /* 0x00000001ff067887 */ /* 0x000fe20008800000 */
[----:B-1----:R-:W-:-:S13]  /*0500*/  ISETP.NE.AND P0, PT, R2, RZ, PT ;  /* 0x000000ff0200720c */ /* 0x002fda0003f05270 */
[----:B------:R-:W-:Y:S05]  /*0510*/  @P0 BRA `(.L_x_9) ;  /* 0x0000000000480947 */ /* 0x000fea0003800000 */
[----:B------:R-:W1:Y:S01]  /*0520*/  S2UR UR5, SR_CgaCtaId ;  /* 0x00000000000579c3 */ /* 0x000e620000008800 */
[----:B------:R-:W-:Y:S01]  /*0530*/  UMOV UR7, 0x400 ;  /* 0x0000040000077882 */ /* 0x000fe20000000000 */
[----:B------:R-:W-:Y:S01]  /*0540*/  UMOV UR4, 0x1 ;  /* 0x0000000100047882 */ /* 0x000fe20000000000 */
[----:B------:R-:W-:Y:S01]  /*0550*/  ELECT P0, URZ, PT ;  /* 0x0000000000ff782f */ /* 0x000fe20003800000 */
[----:B------:R-:W-:-:S04]  /*0560*/  UIADD3 UR10, UPT, UPT, -UR4, 0x100000, URZ ;  /* 0x00100000040a7890 */ /* 0x000fc8000fffe1ff */
[----:B------:R-:W-:Y:S02]  /*0570*/  USHF.L.U32 UR11, UR10, 0xb, URZ ;  /* 0x0000000b0a0b7899 */ /* 0x000fe400080006ff */
[----:B------:R-:W-:Y:S02]  /*0580*/  USHF.L.U32 UR10, UR10, 0x1, URZ ;  /* 0x000000010a0a7899 */ /* 0x000fe400080006ff */
[----:B-1----:R-:W-:Y:S01]  /*0590*/  ULEA UR5, UR5, UR7, 0x18 ;  /* 0x0000000705057291 */ /* 0x002fe2000f8ec0ff */
[----:B------:R-:W1:Y:S11]  /*05a0*/  FENCE.VIEW.ASYNC.S ;  /* 0x00000000000073c6 */ /* 0x000e760000000000 */
[----:B-1----:R1:W2:Y:S01]  /*05b0*/  SYNCS.EXCH.64 URZ, [UR5], UR10 ;  /* 0x0000000a05ff75b2 */ /* 0x0022a20008000100 */
[----:B------:R1:W3:Y:S01]  /*05c0*/  SYNCS.EXCH.64 URZ, [UR5+0x20], UR10 ;  /* 0x0000200a05ff75b2 */ /* 0x0002e20008000100 */
[----:B------:R1:W4:Y:S01]  /*05d0*/  SYNCS.EXCH.64 URZ, [UR5+0x8], UR10 ;  /* 0x0000080a05ff75b2 */ /* 0x0003220008000100 */
[----:B------:R1:W1:Y:S01]  /*05e0*/  SYNCS.EXCH.64 URZ, [UR5+0x28], UR10 ;  /* 0x0000280a05ff75b2 */ /* 0x0002620008000100 */
[----:B------:R1:W1:Y:S01]  /*05f0*/  SYNCS.EXCH.64 URZ, [UR5+0x10], UR10 ;  /* 0x0000100a05ff75b2 */ /* 0x0002620008000100 */
[----:B------:R1:W1:Y:S01]  /*0600*/  SYNCS.EXCH.64 URZ, [UR5+0x30], UR10 ;  /* 0x0000300a05ff75b2 */ /* 0x0002620008000100 */
[----:B------:R1:W1:Y:S01]  /*0610*/  SYNCS.EXCH.64 URZ, [UR5+0x18], UR10 ;  /* 0x0000180a05ff75b2 */ /* 0x0002620008000100 */
[----:B------:R1:W1:Y:S01]  /*0620*/  SYNCS.EXCH.64 URZ, [UR5+0x38], UR10 ;  /* 0x0000380a05ff75b2 */ /* 0x0002620008000100 */
[----:B------:R-:W-:Y:S01]  /*0630*/  NOP ;  /* 0x0000000000007918 */ /* 0x000fe20000000000 */
.L_x_9:
[----:B------:R-:W2:Y:S01]  /*0640*/  SHFL.IDX PT, R2, R65, RZ, 0x1f ;  /* 0x00001fff41027589 */ /* 0x000ea200000e0000 */
[----:B------:R-:W-:Y:S01]  /*0650*/  NOP ;  /* 0x0000000000007918 */ /* 0x000fe20000000000 */
[----:B--2---:R-:W-:-:S13]  /*0660*/  ISETP.NE.AND P0, PT, R2, 0x1, PT ;  /* 0x000000010200780c */ /* 0x004fda0003f05270 */
[----:B------:R-:W-:Y:S05]  /*0670*/  @P0 BRA `(.L_x_10) ;  /* 0x0000000000580947 */ /* 0x000fea0003800000 */
[----:B------:R-:W2:Y:S01]  /*0680*/  S2UR UR7, SR_CgaCtaId ;  /* 0x00000000000779c3 */ /* 0x000ea20000008800 */
[----:B------:R-:W-:Y:S01]  /*0690*/  UMOV UR9, 0x400 ;  /* 0x0000040000097882 */ /* 0x000fe20000000000 */
[----:B-1----:R-:W-:Y:S01]  /*06a0*/  UMOV UR5, 0x20 ;  /* 0x0000002000057882 */ /* 0x002fe20000000000 */
[----:B------:R-:W-:Y:S01]  /*06b0*/  UMOV UR4, 0x80 ;  /* 0x0000008000047882 */ /* 0x000fe20000000000 */
[----:B------:R-:W-:-:S04]  /*06c0*/  UIADD3 UR10, UPT, UPT, -UR5, 0x100000, URZ ;  /* 0x00100000050a7890 */ /* 0x000fc8000fffe1ff */
[----:B------:R-:W-:Y:S02]  /*06d0*/  USHF.L.U32 UR11, UR10, 0xb, URZ ;  /* 0x0000000b0a0b7899 */ /* 0x000fe400080006ff */
[----:B------:R-:W-:Y:S02]  /*06e0*/  USHF.L.U32 UR10, UR10, 0x1, URZ ;  /* 0x000000010a0a7899 */ /* 0x000fe400080006ff */
[----:B------:R-:W-:-:S04]  /*06f0*/  UIADD3 UR4, UPT, UPT, -UR4, 0x100000, URZ ;  /* 0x0010000004047890 */ /* 0x000fc8000fffe1ff */
[----:B------:R-:W-:Y:S02]  /*0700*/  USHF.L.U32 UR5, UR4, 0xb, URZ ;  /* 0x0000000b04057899 */ /* 0x000fe400080006ff */
[----:B------:R-:W-:Y:S01]  /*0710*/  USHF.L.U32 UR4, UR4, 0x1, URZ ;  /* 0x0000000104047899 */ /* 0x000fe200080006ff */
[----:B------:R-:W-:Y:S01]  /*0720*/  ELECT P0, URZ, PT ;  /* 0x0000000000ff782f */ /* 0x000fe20003800000 */
[----:B--2---:R-:W-:Y:S01]  /*0730*/  ULEA UR7, UR7, UR9, 0x18 ;  /* 0x0000000907077291 */ /* 0x004fe2000f8ec0ff */
[----:B------:R-:W1:Y:S11]  /*0740*/  FENCE.VIEW.ASYNC.S ;  /* 0x00000000000073c6 */ /* 0x000e760000000000 */
[----:B-1----:R2:W1:Y:S01]  /*0750*/  SYNCS.EXCH.64 URZ, [UR7+0x40], UR10 ;  /* 0x0000400a07ff75b2 */ /* 0x0024620008000100 */
[----:B------:R2:W1:Y:S01]  /*0760*/  SYNCS.EXCH.64 URZ, [UR7+0x60], UR4 ;  /* 0x0000600407ff75b2 */ /* 0x0004620008000100 */
[----:B------:R2:W1:Y:S01]  /*0770*/  SYNCS.EXCH.64 URZ, [UR7+0x48], UR10 ;  /* 0x0000480a07ff75b2 */ /* 0x0004620008000100 */
[----:B------:R2:W1:Y:S01]  /*0780*/  SYNCS.EXCH.64 URZ, [UR7+0x68], UR4 ;  /* 0x0000680407ff75b2 */ /* 0x0004620008000100 */
[----:B------:R2:W1:Y:S01]  /*0790*/  SYNCS.EXCH.64 URZ, [UR7+0x50], UR10 ;  /* 0x0000500a07ff75b2 */ /* 0x0004620008000100 */
[----:B------:R2:W1:Y:S01]  /*07a0*/  SYNCS.EXCH.64 URZ, [UR7+0x70], UR4 ;  /* 0x0000700407ff75b2 */ /* 0x0004620008000100 */
[----:B------:R2:W1:Y:S01]  /*07b0*/  SYNCS.EXCH.64 URZ, [UR7+0x58], UR10 ;  /* 0x0000580a07ff75b2 */ /* 0x0004620008000100 */
[----:B------:R2:W1:Y:S02]  /*07c0*/  SYNCS.EXCH.64 URZ, [UR7+0x78], UR4 ;  /* 0x0000780407ff75b2 */ /* 0x0004640008000100 */
[----:B--2---:R-:W-:Y:S01]  /*07d0*/  NOP ;  /* 0x0000000000007918 */ /* 0x004fe20000000000 */
.L_x_10:
[----:B------:R-:W2:Y:S01]  /*07e0*/  SHFL.IDX PT, R2, R65, RZ, 0x1f ;  /* 0x00001fff41027589 */ /* 0x000ea200000e0000 */
[----:B------:R-:W-:Y:S01]  /*07f0*/  NOP ;  /* 0x0000000000007918 */ /* 0x000fe20000000000 */
[----:B--2---:R-:W-:-:S13]  /*0800*/  ISETP.NE.AND P0, PT, R2, 0x3, PT ;  /* 0x000000030200780c */ /* 0x004fda0003f05270 */
[----:B------:R-:W-:Y:S05]  /*0810*/  @P0 BRA `(.L_x_11) ;  /* 0x0000000000300947 */ /* 0x000fea0003800000 */
[----:B-1----:R-:W1:Y:S01]  /*0820*/  S2UR UR5, SR_CgaCtaId ;  /* 0x00000000000579c3 */ /* 0x002e620000008800 */
        /* <DEDUP_REMOVED lines=8> */
[----:B-1----:R2:W1:Y:S01]  /*08b0*/  SYNCS.EXCH.64 URZ, [UR5+0x80], UR10 ;  /* 0x0000800a05ff75b2 */ /* 0x0024620008000100 */
[----:B------:R2:W1:Y:S02]  /*08c0*/  SYNCS.EXCH.64 URZ, [UR5+0x88], UR10 ;  /* 0x0000880a05ff75b2 */ /* 0x0004640008000100 */
[----:B--2---:R-:W-:Y:S01]  /*08d0*/  NOP ;  /* 0x0000000000007918 */ /* 0x004fe20000000000 */
.L_x_11:
[----:B------:R-:W2:Y:S01]  /*08e0*/  SHFL.IDX PT, R2, R65, RZ, 0x1f ;  /* 0x00001fff41027589 */ /* 0x000ea200000e0000 */
[----:B------:R-:W-:Y:S01]  /*08f0*/  NOP ;  /* 0x0000000000007918 */ /* 0x000fe20000000000 */
[----:B--2---:R-:W-:-:S13]  /*0900*/  ISETP.NE.AND P0, PT, R2, 0x4, PT ;  /* 0x000000040200780c */ /* 0x004fda0003f05270 */
[----:B------:R-:W-:Y:S05]  /*0910*/  @P0 BRA `(.L_x_12) ;  /* 0x00000000004c0947 */ /* 0x000fea0003800000 */
[----:B-1----:R-:W1:Y:S01]  /*0920*/  S2UR UR5, SR_CgaCtaId ;  /* 0x00000000000579c3 */ /* 0x002e620000008800 */
[----:B------:R-:W-:Y:S01]  /*0930*/  UMOV UR9, 0x100 ;  /* 0x0000010000097882 */ /* 0x000fe20000000000 */
[----:B------:R-:W-:Y:S01]  /*0940*/  UMOV UR7, 0x400 ;  /* 0x0000040000077882 */ /* 0x000fe20000000000 */
[----:B------:R-:W-:Y:S01]  /*0950*/  USEL UR9, UR9, 0xe0, UP2 ;  /* 0x000000e009097887 */ /* 0x000fe20009000000 */
[----:B------:R-:W-:Y:S01]  /*0960*/  UMOV UR4, 0x1 ;  /* 0x0000000100047882 */ /* 0x000fe20000000000 */
[----:B------:R-:W-:Y:S01]  /*0970*/  ELECT P0, URZ, PT ;  /* 0x0000000000ff782f */ /* 0x000fe20003800000 */
[----:B------:R-:W-:-:S04]  /*0980*/  UIADD3 UR10, UPT, UPT, -UR4, 0x100000, URZ ;  /* 0x00100000040a7890 */ /* 0x000fc8000fffe1ff */
[----:B------:R-:W-:Y:S02]  /*0990*/  USHF.L.U32 UR11, UR10, 0xb, URZ ;  /* 0x0000000b0a0b7899 */ /* 0x000fe400080006ff */
[----:B------:R-:W-:Y:S02]  /*09a0*/  USHF.L.U32 UR10, UR10, 0x1, URZ ;  /* 0x000000010a0a7899 */ /* 0x000fe400080006ff */
[----:B------:R-:W-:-:S04]  /*09b0*/  UIADD3 UR12, UPT, UPT, -UR9, 0x100000, URZ ;  /* 0x00100000090c7890 */ /* 0x000fc8000fffe1ff */
[----:B------:R-:W-:Y:S02]  /*09c0*/  USHF.L.U32 UR13, UR12, 0xb, URZ ;  /* 0x0000000b0c0d7899 */ /* 0x000fe400080006ff */
[----:B------:R-:W-:Y:S02]  /*09d0*/  USHF.L.U32 UR12, UR12, 0x1, URZ ;  /* 0x000000010c0c7899 */ /* 0x000fe400080006ff */
[----:B-1----:R-:W-:Y:S01]  /*09e0*/  ULEA UR5, UR5, UR7, 0x18 ;  /* 0x0000000705057291 */ /* 0x002fe2000f8ec0ff */
[----:B------:R-:W1:Y:S11]  /*09f0*/  FENCE.VIEW.ASYNC.S ;  /* 0x00000000000073c6 */ /* 0x000e760000000000 */
[----:B-1----:R2:W1:Y:S01]  /*0a00*/  SYNCS.EXCH.64 URZ, [UR5+0x90], UR10 ;  /* 0x0000900a05ff75b2 */ /* 0x0024620008000100 */
[----:B------:R2:W1:Y:S01]  /*0a10*/  SYNCS.EXCH.64 URZ, [UR5+0xa0], UR12 ;  /* 0x0000a00c05ff75b2 */ /* 0x0004620008000100 */
[----:B------:R2:W1:Y:S01]  /*0a20*/  SYNCS.EXCH.64 URZ, [UR5+0x98], UR10 ;  /* 0x0000980a05ff75b2 */ /* 0x0004620008000100 */
[----:B------:R2:W1:Y:S02]  /*0a30*/  SYNCS.EXCH.64 URZ, [UR5+0xa8], UR12 ;  /* 0x0000a80c05ff75b2 */ /* 0x0004640008000100 */
[----:B--2---:R-:W-:Y:S01]  /*0a40*/  NOP ;  /* 0x0000000000007918 */ /* 0x004fe20000000000 */
.L_x_12:
        /* <DEDUP_REMOVED lines=26> */
.L_x_13:
        /* <DEDUP_REMOVED lines=18> */
.L_x_14:
[----:B-1----:R-:W1:Y:S01]  /*0d10*/  S2UR UR5, SR_CTAID.X ;  /* 0x00000000000579c3 */ /* 0x002e620000002500 */
[----:B------:R-:W-:-:S05]  /*0d20*/  CS2R.32 R60, SR_CgaSize ;  /* 0x00000000003c7805 */ /* 0x000fca0000008a00 */
[----:B------:R-:W-:-:S05]  /*0d30*/  IMAD R60, R60, -0xa0, RZ ;  /* 0xffffff603c3c7824 */ /* 0x000fca00078e02ff */
[----:B------:R-:W-:-:S14]  /*0d40*/  R2UR UR9, R60 ;  /* 0x000000003c0972ca */ /* 0x000fdc00000e0000 */
[----:B------:R-:W2:Y:S01]  /*0d50*/  LDCU UR9, c[0x0][UR9+0x2b0] ;  /* 0x00005600090977ac */ /* 0x000ea20008000800 */
[----:B------:R-:W-:Y:S01]  /*0d60*/  NOP ;  /* 0x0000000000007918 */ /* 0x000fe20000000000 */
[----:B------:R-:W-:-:S05]  /*0d70*/  CS2R.32 R60, SR_CgaSize ;  /* 0x00000000003c7805 */ /* 0x000fca0000008a00 */
[----:B------:R-:W-:-:S05]  /*0d80*/  IMAD R60, R60, -0xa0, RZ ;  /* 0xffffff603c3c7824 */ /* 0x000fca00078e02ff */
[----:B------:R-:W-:-:S14]  /*0d90*/  R2UR UR7, R60 ;  /* 0x000000003c0772ca */ /* 0x000fdc00000e0000 */
[----:B------:R-:W3:Y:S01]  /*0da0*/  LDCU UR7, c[0x0][UR7+0x2b4] ;  /* 0x00005680070777ac */ /* 0x000ee20008000800 */
[----:B------:R-:W4:Y:S08]  /*0db0*/  S2UR UR4, SR_CTAID.Y ;  /* 0x00000000000479c3 */ /* 0x000f300000002600 */
[----:B------:R-:W3:Y:S01]  /*0dc0*/  LDC R9, c[0x0][0xb24] ;  /* 0x0002c900ff097b82 */ /* 0x000ee20000000800 */
[----:B-1----:R-:W-:-:S02]  /*0dd0*/  I2FP.F32.U32 R4, UR5 ;  /* 0x0000000500047c45 */ /* 0x002fc40008201000 */
[----:B------:R-:W-:-:S05]  /*0de0*/  CS2R.32 R5, SR_CgaSize ;  /* 0x0000000000057805 */ /* 0x000fca0000008a00 */
[----:B------:R-:W-:-:S06]  /*0df0*/  IMAD R5, R5, -0xa0, RZ ;  /* 0xffffff6005057824 */ /* 0x000fcc00078e02ff */
[----:B------:R-:W1:Y:S01]  /*0e00*/  LDC R5, c[0x0][R5+0x2a0] ;  /* 0x0000a80005057b82 */ /* 0x000e620000000800 */
[----:B------:R-:W-:Y:S01]  /*0e10*/  MOV R21, UR5 ;  /* 0x0000000500157c02 */ /* 0x000fe20008000f00 */
[----:B--2---:R-:W-:Y:S01]  /*0e20*/  FMUL R4, R4, UR9 ;  /* 0x0000000904047c20 */ /* 0x004fe20008400000 */
[----:B----4-:R-:W-:Y:S02]  /*0e30*/  I2FP.F32.U32 R2, UR4 ;  /* 0x0000000400027c45 */ /* 0x010fe40008201000 */
[----:B------:R-:W-:-:S05]  /*0e40*/  CS2R.32 R3, SR_CgaSize ;  /* 0x0000000000037805 */ /* 0x000fca0000008a00 */
[----:B------:R-:W-:-:S06]  /*0e50*/  IMAD R3, R3, -0xa0, RZ ;  /* 0xffffff6003037824 */ /* 0x000fcc00078e02ff */
[----:B------:R-:W2:Y:S01]  /*0e60*/  LDC R3, c[0x0][R3+0x2a4] ;  /* 0x0000a90003037b82 */ /* 0x000ea20000000800 */
[----:B------:R-:W4:Y:S01]  /*0e70*/  F2I.U32.TRUNC.NTZ R60, R4 ;  /* 0x00000004003c7305 */ /* 0x000f22000020f000 */
[----:B------:R-:W-:Y:S01]  /*0e80*/  MOV R20, UR4 ;  /* 0x0000000400147c02 */ /* 0x000fe20008000f00 */
[----:B---3--:R-:W-:-:S05]  /*0e90*/  FMUL R2, R2, UR7 ;  /* 0x0000000702027c20 */ /* 0x008fca0008400000 */
[----:B------:R-:W-:Y:S01]  /*0ea0*/  BAR.SYNC.DEFER_BLOCKING 0x0 ;  /* 0x0000000000007b1d */ /* 0x000fe20000010000 */
[----:B------:R-:W-:-:S05]  /*0eb0*/  ISETP.GE.AND P0, PT, R9, 0x1, PT ;  /* 0x000000010900780c */ /* 0x000fca0003f06270 */
[----:B------:R-:W3:Y:S02]  /*0ec0*/  F2I.U32.TRUNC.NTZ R58, R2 ;  /* 0x00000002003a7305 */ /* 0x000ee4000020f000 */
[----:B------:R-:W2:Y:S01]  /*0ed0*/  S2UR UR36, SR_CTAID.Z ;  /* 0x00000000002479c3 */ /* 0x000ea20000002700 */
[----:B----4-:R-:W-:-:S05]  /*0ee0*/  IADD3 R60, PT, PT, -R60, RZ, RZ ;  /* 0x000000ff3c3c7210 */ /* 0x010fca0007ffe1ff */
[----:B-1----:R-:W-:Y:S01]  /*0ef0*/  IMAD R60, R5, R60, UR5 ;  /* 0x00000005053c7e24 */ /* 0x002fe2000f8e023c */
[----:B---3--:R-:W-:-:S05]  /*0f00*/  IADD3 R58, PT, PT, -R58, RZ, RZ ;  /* 0x000000ff3a3a7210 */ /* 0x008fca0007ffe1ff */
[----:B--2---:R-:W-:Y:S01]  /*0f10*/  IMAD R58, R3, R58, UR4 ;  /* 0x00000004033a7e24 */ /* 0x004fe2000f8e023a */
[----:B------:R-:W-:Y:S06]  /*0f20*/  @!P0 BRA `(.L_x_15) ;  /* 0x0000000000b88947 */ /* 0x000fec0003800000 */
[----:B------:R-:W1:Y:S01]  /*0f30*/  LDC.64 R4, c[0x0][0xb18] ;  /* 0x0002c600ff047b82 */ /* 0x000e620000000a00 */
[----:B------:R-:W-:-:S07]  /*0f40*/  ISETP.NE.AND P0, PT, R9, 0x1, PT ;  /* 0x000000010900780c */ /* 0x000fce0003f05270 */
[----:B------:R-:W2:Y:S08]  /*0f50*/  LDC R10, c[0x0][0xb0c] ;  /* 0x0002c300ff0a7b82 */ /* 0x000eb00000000800 */
[----:B------:R-:W3:Y:S08]  /*0f60*/  LDC R11, c[0x0][0x370] ;  /* 0x0000dc00ff0b7b82 */ /* 0x000ef00000000800 */
[----:B------:R-:W4:Y:S01]  /*0f70*/  LDC R12, c[0x0][0x374] ;  /* 0x0000dd00ff0c7b82 */ /* 0x000f220000000800 */
[----:B-1----:R-:W-:-:S07]  /*0f80*/  ISETP.NE.AND P1, PT, R4, 0x1, PT ;  /* 0x000000010400780c */ /* 0x002fce0003f25270 */
[----:B------:R-:W3:Y:S01]  /*0f90*/  LDC.64 R6, c[0x0][0xb10] ;  /* 0x0002c400ff067b82 */ /* 0x000ee20000000a00 */
[----:B--2---:R-:W-:-:S07]  /*0fa0*/  ISETP.NE.AND P2, PT, R10, 0x1, PT ;  /* 0x000000010a00780c */ /* 0x004fce0003f45270 */
[----:B------:R-:W1:Y:S08]  /*0fb0*/  LDC R8, c[0x0][0xb20] ;  /* 0x0002c800ff087b82 */ /* 0x000e700000000800 */
[----:B------:R-:W2:Y:S01]  /*0fc0*/  LDC.64 R2, c[0x0][0xb28] ;  /* 0x0002ca00ff027b82 */ /* 0x000ea20000000a00 */
[----:B----4-:R-:W-:-:S04]  /*0fd0*/  IMAD.HI.U32 R13, R12, R5, RZ ;  /* 0x000000050c0d7227 */ /* 0x010fc800078e00ff */
[----:B------:R-:W-:-:S04]  /*0fe0*/  IMAD.HI.U32 R5, R20, R5, RZ ;  /* 0x0000000514057227 */ /* 0x000fc800078e00ff */
[----:B---3--:R-:W-:-:S04]  /*0ff0*/  IMAD.HI.U32 R14, R11, R6, RZ ;  /* 0x000000060b0e7227 */ /* 0x008fc800078e00ff */
[C---:B------:R-:W-:Y:S01]  /*1000*/  IMAD.HI.U32 R16, R21.reuse, R6, RZ ;  /* 0x0000000615107227 */ /* 0x040fe200078e00ff */
[-C--:B------:R-:W-:Y:S02]  /*1010*/  @P2 SHF.R.U32.HI R11, RZ, R7.reuse, R14 ;  /* 0x00000007ff0b2219 */ /* 0x080fe4000001160e */
[-C--:B-1----:R-:W-:Y:S02]  /*1020*/  @P1 SHF.R.U32.HI R12, RZ, R8.reuse, R13 ;  /* 0x00000008ff0c1219 */ /* 0x082fe4000001160d */
[----:B------:R-:W-:Y:S02]  /*1030*/  SHF.R.U32.HI R5, RZ, R8, R5 ;  /* 0x00000008ff057219 */ /* 0x000fe40000011605 */
[----:B------:R-:W-:Y:S02]  /*1040*/  SHF.R.U32.HI R16, RZ, R7, R16 ;  /* 0x00000007ff107219 */ /* 0x000fe40000011610 */
[----:B------:R-:W-:Y:S01]  /*1050*/  SEL R5, R20, R5, !P1 ;  /* 0x0000000514057207 */ /* 0x000fe20004800000 */
[----:B--2---:R-:W-:Y:S01]  /*1060*/  IMAD.HI.U32 R14, R12, R2, RZ ;  /* 0x000000020c0e7227 */ /* 0x004fe200078e00ff */
[----:B------:R-:W-:-:S02]  /*1070*/  SEL R7, R21, R16, !P2 ;  /* 0x0000001015077207 */ /* 0x000fc40005000000 */
[----:B------:R-:W-:Y:S01]  /*1080*/  IADD3 R13, PT, PT, -R5, RZ, RZ ;  /* 0x000000ff050d7210 */ /* 0x000fe20007ffe1ff */
[----:B------:R-:W-:Y:S01]  /*1090*/  IMAD.HI.U32 R6, R11, R2, RZ ;  /* 0x000000020b067227 */ /* 0x000fe200078e00ff */
[----:B------:R-:W-:-:S03]  /*10a0*/  @P0 SHF.R.U32.HI R12, RZ, R3, R14 ;  /* 0x00000003ff0c0219 */ /* 0x000fc6000001160e */
[----:B------:R-:W-:Y:S01]  /*10b0*/  IMAD R13, R4, R13, R20 ;  /* 0x0000000d040d7224 */ /* 0x000fe200078e0214 */
[----:B------:R-:W-:Y:S01]  /*10c0*/  @P0 SHF.R.U32.HI R11, RZ, R3, R6 ;  /* 0x00000003ff0b0219 */ /* 0x000fe20000011606 */
[----:B------:R-:W-:-:S04]  /*10d0*/  IMAD R12, R12, R9, RZ ;  /* 0x000000090c0c7224 */ /* 0x000fc800078e02ff */
[----:B------:R-:W-:Y:S01]  /*10e0*/  IMAD R6, R11, R9, RZ ;  /* 0x000000090b067224 */ /* 0x000fe200078e02ff */
[----:B------:R-:W-:-:S04]  /*10f0*/  ISETP.GE.AND P1, PT, R5, R12, PT ;  /* 0x0000000c0500720c */ /* 0x000fc80003f26270 */
[----:B------:R-:W-:Y:S01]  /*1100*/  ISETP.GE.OR P1, PT, R7, R6, P1 ;  /* 0x000000060700720c */ /* 0x000fe20000f26670 */
[----:B------:R-:W-:-:S05]  /*1110*/  IMAD.HI.U32 R6, R5, R2, RZ ;  /* 0x0000000205067227 */ /* 0x000fca00078e00ff */
[----:B------:R-:W-:-:S04]  /*1120*/  SHF.R.U32.HI R6, RZ, R3, R6 ;  /* 0x00000003ff067219 */ /* 0x000fc80000011606 */
[----:B------:R-:W-:-:S03]  /*1130*/  SEL R6, R5, R6, !P0 ;  /* 0x0000000605067207 */ /* 0x000fc60004000000 */
[----:B------:R-:W-:Y:S01]  /*1140*/  @!P1 IMAD.HI.U32 R8, R7, R2, RZ ;  /* 0x0000000207089227 */ /* 0x000fe200078e00ff */
[----:B------:R-:W-:-:S04]  /*1150*/  IADD3 R2, PT, PT, -R6, RZ, RZ ;  /* 0x000000ff06027210 */ /* 0x000fc80007ffe1ff */
[----:B------:R-:W-:Y:S01]  /*1160*/  @!P1 SHF.R.U32.HI R8, RZ, R3, R8 ;  /* 0x00000003ff089219 */ /* 0x000fe20000011608 */
[----:B------:R-:W-:-:S03]  /*1170*/  IMAD R2, R9, R2, R5 ;  /* 0x0000000209027224 */ /* 0x000fc600078e0205 */
[----:B------:R-:W-:-:S05]  /*1180*/  @!P1 SEL R3, R7, R8, !P0 ;  /* 0x0000000807039207 */ /* 0x000fca0004000000 */
[--C-:B------:R-:W-:Y:S02]  /*1190*/  @!P1 IMAD.IADD R6, R6, 0x1, -R3.reuse ;  /* 0x0000000106069824 */ /* 0x100fe400078e0a03 */
[----:B------:R-:W-:Y:S01]  /*11a0*/  @!P1 IMAD R3, R2, R11, R3 ;  /* 0x0000000b02039224 */ /* 0x000fe200078e0203 */
[----:B------:R-:W-:Y:S01]  /*11b0*/  IADD3 R2, PT, PT, -R7, RZ, RZ ;  /* 0x000000ff07027210 */ /* 0x000fe20007ffe1ff */
[----:B------:R-:W-:Y:S02]  /*11c0*/  @!P1 IMAD R5, R6, R9, R7 ;  /* 0x0000000906059224 */ /* 0x000fe400078e0207 */
[----:B------:R-:W-:Y:S02]  /*11d0*/  @!P1 IMAD.MOV.U32 R7, RZ, RZ, R3 ;  /* 0x000000ffff079224 */ /* 0x000fe400078e0003 */
[----:B------:R-:W-:Y:S02]  /*11e0*/  IMAD R2, R10, R2, R21 ;  /* 0x000000020a027224 */ /* 0x000fe400078e0215 */
[----:B------:R-:W-:-:S02]  /*11f0*/  IMAD R20, R5, R4, R13 ;  /* 0x0000000405147224 */ /* 0x000fc400078e020d */
[----:B------:R-:W-:Y:S02]  /*1200*/  IMAD R21, R7, R10, R2 ;  /* 0x0000000a07157224 */ /* 0x000fe400078e0202 */
.L_x_15:
[----:B------:R-:W1:Y:S01]  /*1210*/  LDCU UR4, c[0x0][0xb30] ;  /* 0x00016600ff0477ac */ /* 0x000e620008000800 */
[----:B------:R-:W2:Y:S08]  /*1220*/  S2UR UR37, SR_CgaCtaId ;  /* 0x00000000002579c3 */ /* 0x000eb00000008800 */
[----:B------:R-:W3:Y:S01]  /*1230*/  LDC R26, c[0x0][0xb24] ;  /* 0x0002c900ff1a7b82 */ /* 0x000ee20000000800 */
[----:B-1----:R-:W-:-:S09]  /*1240*/  UISETP.NE.AND UP1, UPT, UR4, 0x1, UPT ;  /* 0x000000010400788c */ /* 0x002fd2000bf25270 */
[----:B--2---:R-:W-:Y:S05]  /*1250*/  BRA.U UP1, `(.L_x_16) ;  /* 0x0000000101407547 */ /* 0x004fea000b800000 */
[----:B------:R-:W1:Y:S08]  /*1260*/  LDC.64 R4, c[0x0][0xb10] ;  /* 0x0002c400ff047b82 */ /* 0x000e700000000a00 */
[----:B------:R-:W2:Y:S08]  /*1270*/  LDC.64 R2, c[0x0][0xb18] ;  /* 0x0002c600ff027b82 */ /* 0x000eb00000000a00 */
[----:B------:R-:W4:Y:S08]  /*1280*/  LDC R6, c[0x0][0xb20] ;  /* 0x0002c800ff067b82 */ /* 0x000f300000000800 */
[----:B------:R-:W3:Y:S01]  /*1290*/  LDC R8, c[0x0][0xb0c] ;  /* 0x0002c300ff087b82 */ /* 0x000ee20000000800 */
[----:B-1----:R-:W-:-:S05]  /*12a0*/  IMAD.HI.U32 R4, R21, R4, RZ ;  /* 0x0000000415047227 */ /* 0x002fca00078e00ff */
[----:B------:R-:W-:Y:S01]  /*12b0*/  SHF.R.U32.HI R4, RZ, R5, R4 ;  /* 0x00000005ff047219 */ /* 0x000fe20000011604 */
[----:B--2---:R-:W-:Y:S01]  /*12c0*/  IMAD.HI.U32 R3, R20, R3, RZ ;  /* 0x0000000314037227 */ /* 0x004fe200078e00ff */
[----:B------:R-:W-:-:S04]  /*12d0*/  ISETP.NE.AND P0, PT, R2, 0x1, PT ;  /* 0x000000010200780c */ /* 0x000fc80003f05270 */
[----:B----4-:R-:W-:-:S04]  /*12e0*/  SHF.R.U32.HI R3, RZ, R6, R3 ;  /* 0x00000006ff037219 */ /* 0x010fc80000011603 */
[----:B------:R-:W-:Y:S02]  /*12f0*/  SEL R3, R20, R3, !P0 ;  /* 0x0000000314037207 */ /* 0x000fe40004000000 */
[----:B---3--:R-:W-:-:S04]  /*1300*/  ISETP.NE.AND P1, PT, R8, 0x1, PT ;  /* 0x000000010800780c */ /* 0x008fc80003f25270 */
[----:B------:R-:W-:-:S05]  /*1310*/  SEL R4, R21, R4, !P1 ;  /* 0x0000000415047207 */ /* 0x000fca0004800000 */
[----:B------:R-:W-:Y:S02]  /*1320*/  IMAD.IADD R5, R3, 0x1, -R4 ;  /* 0x0000000103057824 */ /* 0x000fe400078e0a04 */
[----:B------:R-:W-:Y:S02]  /*1330*/  IMAD.IADD R3, R4, 0x1, -R3 ;  /* 0x0000000104037824 */ /* 0x000fe400078e0a03 */
[----:B------:R-:W-:Y:S02]  /*1340*/  IMAD R21, R5, R8, R21 ;  /* 0x0000000805157224 */ /* 0x000fe400078e0215 */
[----:B------:R-:W-:-:S07]  /*1350*/  IMAD R20, R3, R2, R20 ;  /* 0x0000000203147224 */ /* 0x000fce00078e0214 */
.L_x_16:
[----:B------:R-:W-:Y:S01]  /*1360*/  BAR.SYNC.DEFER_BLOCKING 0x0 ;  /* 0x0000000000007b1d */ /* 0x000fe20000010000 */
[----:B------:R-:W-:Y:S01]  /*1370*/  UISETP.NE.AND UP1, UPT, UR8, 0x2, UPT ;  /* 0x000000020800788c */ /* 0x000fe2000bf25270 */
[----:B------:R-:W-:Y:S02]  /*1380*/  ISETP.NE.OR P5, PT, R0, 0x2, !P5 ;  /* 0x000000020000780c */ /* 0x000fe40006fa5670 */
[----:B------:R-:W-:-:S06]  /*1390*/  LOP3.LUT R2, R72, 0x1f, RZ, 0xc0, !PT ;  /* 0x0000001f48027812 */ /* 0x000fcc00078ec0ff */
[----:B------:R-:W-:Y:S05]  /*13a0*/  BRA.U UP1, `(.L_x_17) ;  /* 0x0000001101b87547 */ /* 0x000fea000b800000 */
[----:B------:R-:W1:Y:S01]  /*13b0*/  LDCU UR13, c[0x0][0x38c] ;  /* 0x00007180ff0d77ac */ /* 0x000e620008000800 */
[----:B------:R-:W2:Y:S01]  /*13c0*/  LDC R9, c[0x0][0x370] ;  /* 0x0000dc00ff097b82 */ /* 0x000ea20000000800 */
[----:B------:R-:W-:Y:S01]  /*13d0*/  PLOP3.LUT P1, PT, PT, PT, UP2, 0x80, 0x8 ;  /* 0x000000000008781c */ /* 0x000fe20003f2f028 */
[----:B------:R-:W-:Y:S01]  /*13e0*/  HFMA2 R12, -RZ, RZ, 0, 0 ;  /* 0x00000000ff0c7431 */ /* 0x000fe200000001ff */
[----:B------:R-:W-:Y:S01]  /*13f0*/  ISETP.EQ.OR P4, PT, R2, RZ, P5 ;  /* 0x000000ff0200720c */ /* 0x000fe20002f82670 */
[----:B------:R-:W-:Y:S01]  /*1400*/  IMAD.MOV.U32 R15, RZ, RZ, 0x1 ;  /* 0x00000001ff0f7424 */ /* 0x000fe200078e00ff */
[----:B------:R-:W-:Y:S01]  /*1410*/  PLOP3.LUT P1, PT, P1, PT, PT, 0x8, 0x80 ;  /* 0x000000000080781c */ /* 0x000fe20000f2e170 */
[----:B------:R-:W-:Y:S01]  /*1420*/  IMAD.MOV.U32 R14, RZ, RZ, RZ ;  /* 0x000000ffff0e7224 */ /* 0x000fe200078e00ff */
[----:B------:R-:W-:Y:S01]  /*1430*/  MOV R8, 0x1 ;  /* 0x0000000100087802 */ /* 0x000fe20000000f00 */
[----:B------:R-:W4:Y:S01]  /*1440*/  LDC R0, c[0x0][0x374] ;  /* 0x0000dd00ff007b82 */ /* 0x000f220000000800 */
[----:B------:R-:W-:Y:S01]  /*1450*/  IMAD.MOV.U32 R10, RZ, RZ, RZ ;  /* 0x000000ffff0a7224 */ /* 0x000fe200078e00ff */
[----:B------:R-:W2:Y:S01]  /*1460*/  LDCU.64 UR22, c[0x0][0x348] ;  /* 0x00006900ff1677ac */ /* 0x000ea20008000a00 */
[----:B------:R-:W-:Y:S01]  /*1470*/  UMOV UR6, URZ ;  /* 0x000000ff00067c82 */ /* 0x000fe20008000000 */
[----:B-1----:R-:W-:-:S04]  /*1480*/  UIADD3 UR5, UPT, UPT, UR13, 0x7f, URZ ;  /* 0x0000007f0d057890 */ /* 0x002fc8000fffe0ff */
[----:B------:R-:W-:-:S04]  /*1490*/  USHF.R.S32.HI UR4, URZ, 0x1f, UR5 ;  /* 0x0000001fff047899 */ /* 0x000fc80008011405 */
[----:B------:R-:W-:-:S04]  /*14a0*/  ULEA.HI UR4, UR4, UR5, URZ, 0x7 ;  /* 0x0000000504047291 */ /* 0x000fc8000f8f38ff */
[----:B------:R-:W-:Y:S02]  /*14b0*/  USHF.R.S32.HI UR15, URZ, 0x7, UR4 ;  /* 0x00000007ff0f7899 */ /* 0x000fe40008011404 */
[----:B------:R-:W-:Y:S02]  /*14c0*/  UIADD3 UR4, UPT, UPT, UR13, -0x1, URZ ;  /* 0xffffffff0d047890 */ /* 0x000fe4000fffe0ff */
[----:B------:R-:W-:Y:S02]  /*14d0*/  UISETP.LT.U32.AND UP0, UPT, UR15, 0x4, UPT ;  /* 0x000000040f00788c */ /* 0x000fe4000bf01070 */
[----:B------:R-:W-:Y:S02]  /*14e0*/  UISETP.GE.U32.AND UP1, UPT, UR4, -0xff, UPT ;  /* 0xffffff010400788c */ /* 0x000fe4000bf26070 */
[----:B------:R-:W-:Y:S02]  /*14f0*/  USEL UR14, UR15, 0x4, UP0 ;  /* 0x000000040f0e7887 */ /* 0x000fe40008000000 */
[----:B------:R-:W-:-:S02]  /*1500*/  UIADD3 UR13, UPT, UPT, UR13, 0xfe, URZ ;  /* 0x000000fe0d0d7890 */ /* 0x000fc4000fffe0ff */
[----:B------:R-:W-:Y:S02]  /*1510*/  UIADD3 UR5, UPT, UPT, UR14, -0x1, URZ ;  /* 0xffffffff0e057890 */ /* 0x000fe4000fffe0ff */
[----:B------:R-:W-:-:S03]  /*1520*/  UIADD3 UR7, UPT, UPT, UR15, -UR14, URZ ;  /* 0x8000000e0f077290 */ /* 0x000fc6000fffe0ff */
[----:B------:R-:W-:-:S04]  /*1530*/  @UP1 UIADD3 UR5, UPT, UPT, UR14, URZ, URZ ;  /* 0x000000ff0e051290 */ /* 0x000fc8000fffe0ff */
[----:B--2---:R-:W-:-:S12]  /*1540*/  UIADD3 UR5, UPT, UPT, UR5, 0x1, URZ ;  /* 0x0000000105057890 */ /* 0x004fd8000fffe0ff */
.L_x_35:
[----:B------:R-:W-:Y:S01]  /*1550*/  UISETP.NE.AND UP0, UPT, UR37, URZ, UPT ;  /* 0x000000ff2500728c */ /* 0x000fe2000bf05270 */
[----:B------:R-:W1:Y:S08]  /*1560*/  S2UR UR37, SR_CgaCtaId ;  /* 0x00000000002579c3 */ /* 0x000e700000008800 */
[----:B------:R-:W-:Y:S05]  /*1570*/  BRA.U UP0, `(.L_x_18) ;  /* 0x0000000100347547 */ /* 0x000fea000b800000 */
[----:B------:R-:W2:Y:S01]  /*1580*/  S2R R2, SR_CgaCtaId ;  /* 0x0000000000027919 */ /* 0x000ea20000008800 */
[----:B------:R-:W-:-:S04]  /*1590*/  MOV R3, 0x400 ;  /* 0x0000040000037802 */ /* 0x000fc80000000f00 */
[----:B--2---:R-:W-:Y:S02]  /*15a0*/  LEA R3, R2, R3, 0x18 ;  /* 0x0000000302037211 */ /* 0x004fe400078ec0ff */
[----:B------:R-:W-:-:S03]  /*15b0*/  SHF.L.U32 R2, R8, 0x1f, RZ ;  /* 0x0000001f08027819 */ /* 0x000fc600000006ff */
[----:B------:R-:W-:-:S04]  /*15c0*/  IMAD R3, R10, 0x8, R3 ;  /* 0x000000080a037824 */ /* 0x000fc800078e0203 */
[----:B------:R-:W2:Y:S02]  /*15d0*/  SYNCS.PHASECHK.TRANS64.TRYWAIT P0, [R3+URZ+0x100], R2 ;  /* 0x00010002030075a7 */ /* 0x000ea400080011ff */
[----:B--2---:R-:W-:Y:S05]  /*15e0*/  @!P0 BRA `(.L_x_19) ;  /* 0x0000006800e48947 */ /* 0x004fea0003800000 */
.L_x_131:
[----:B------:R-:W-:Y:S01]  /*15f0*/  VIADD R10, R10, 0x1 ;  /* 0x000000010a0a7836 */ /* 0x000fe20000000000 */
[----:B------:R2:W-:Y:S04]  /*1600*/  SYNCS.ARRIVE.TRANS64.A1T0 RZ, [R3+URZ+0xf0], RZ ;  /* 0x0000f0ff03ff79a7 */ /* 0x0005e800081000ff */
[----:B------:R-:W-:-:S04]  /*1610*/  ISETP.NE.AND P0, PT, R10, 0x2, PT ;  /* 0x000000020a00780c */ /* 0x000fc80003f05270 */
[----:B------:R-:W-:Y:S02]  /*1620*/  SEL R10, R10, RZ, P0 ;  /* 0x000000ff0a0a7207 */ /* 0x000fe40000000000 */
[----:B--2---:R-:W-:-:S04]  /*1630*/  SEL R3, RZ, 0x1, P0 ;  /* 0x00000001ff037807 */ /* 0x004fc80000000000 */
[----:B------:R-:W-:-:S07]  /*1640*/  LOP3.LUT R8, R8, R3, RZ, 0x3c, !PT ;  /* 0x0000000308087212 */ /* 0x000fce00078e3cff */
.L_x_18:
[----:B------:R-:W-:Y:S01]  /*1650*/  UMOV UR4, 0x400 ;  /* 0x0000040000047882 */ /* 0x000fe20000000000 */
[----:B------:R-:W-:Y:S01]  /*1660*/  SHF.L.U32 R2, R15, 0x1f, RZ ;  /* 0x0000001f0f027819 */ /* 0x000fe200000006ff */
[----:B-1----:R-:W-:Y:S01]  /*1670*/  ULEA UR4, UR37, UR4, 0x18 ;  /* 0x0000000425047291 */ /* 0x002fe2000f8ec0ff */
[----:B------:R-:W-:Y:S01]  /*1680*/  R2UR UR35, R21 ;  /* 0x00000000152372ca */ /* 0x000fe200000e0000 */
[----:B------:R-:W-:Y:S01]  /*1690*/  UISETP.GE.U32.AND UP0, UPT, UR13, 0xff, UPT ;  /* 0x000000ff0d00788c */ /* 0x000fe2000bf06070 */
[----:B------:R-:W-:Y:S01]  /*16a0*/  R2UR UR19, R20 ;  /* 0x00000000141372ca */ /* 0x000fe200000e0000 */
[----:B------:R-:W-:Y:S01]  /*16b0*/  ULEA UR8, UR6, UR4, 0x3 ;  /* 0x0000000406087291 */ /* 0x000fe2000f8e18ff */
[----:B------:R-:W-:-:S08]  /*16c0*/  UMOV UR29, URZ ;  /* 0x000000ff001d7c82 */ /* 0x000fd00008000000 */
[----:B------:R1:W2:Y:S01]  /*16d0*/  SYNCS.PHASECHK.TRANS64.TRYWAIT P0, [UR8+0x20], R2 ;  /* 0x00002002ff0075a7 */ /* 0x0002a20008001108 */
[----:B------:R-:W-:Y:S02]  /*16e0*/  USHF.L.U32 UR35, UR35, 0x6, URZ ;  /* 0x0000000623237899 */ /* 0x000fe400080006ff */
[----:B------:R-:W-:Y:S01]  /*16f0*/  USHF.L.U32 UR19, UR19, 0x7, URZ ;  /* 0x0000000713137899 */ /* 0x000fe200080006ff */
[----:B------:R-:W-:Y:S11]  /*1700*/  BRA.U !UP0, `(.L_x_20) ;  /* 0x0000000108d87547 */ /* 0x000ff6000b800000 */
[----:B------:R-:W-:Y:S01]  /*1710*/  UMOV UR21, URZ ;  /* 0x000000ff00157c82 */ /* 0x000fe20008000000 */
[----:B------:R-:W-:-:S05]  /*1720*/  UMOV UR42, UR6 ;  /* 0x00000006002a7c82 */ /* 0x000fca0008000000 */
.L_x_25:
[----:B-1----:R-:W-:Y:S01]  /*1730*/  ULEA UR33, UR42, UR4, 0x3 ;  /* 0x000000042a217291 */ /* 0x002fe2000f8e18ff */
[----:B--2---:R-:W-:Y:S01]  /*1740*/  @!P5 MOV R3, 0xc000 ;  /* 0x0000c0000003d802 */ /* 0x004fe20000000f00 */
[----:B--2---:R-:W-:Y:S10]  /*1750*/  @P0 BRA `(.L_x_21) ;  /* 0x00000000000c0947 */ /* 0x004ff40003800000 */
[----:B------:R-:W-:-:S04]  /*1760*/  SHF.L.U32 R5, R15, 0x1f, RZ ;  /* 0x0000001f0f057819 */ /* 0x000fc800000006ff */
[----:B------:R-:W2:Y:S02]  /*1770*/  SYNCS.PHASECHK.TRANS64.TRYWAIT P0, [UR33+0x20], R5 ;  /* 0x00002005ff0075a7 */ /* 0x000ea40008001121 */
[----:B--2---:R-:W-:Y:S05]  /*1780*/  @!P0 BRA `(.L_x_22) ;  /* 0x0000006800908947 */ /* 0x004fea0003800000 */
.L_x_21:
[----:B------:R2:W-:Y:S01]  /*1790*/  @!P5 SYNCS.ARRIVE.TRANS64 RZ, [UR33], R3 ;  /* 0x00000003ffffd9a7 */ /* 0x0005e20008000021 */
[----:B------:R-:W-:Y:S04]  /*17a0*/  BSSY.RECONVERGENT B0, `(.L_x_23) ;  /* 0x0000003000007945 */ /* 0x000fe80003800200 */
[----:B------:R-:W-:Y:S05]  /*17b0*/  @P4 BRA `(.L_x_24) ;  /* 0x0000000000044947 */ /* 0x000fea0003800000 */
[----:B------:R-:W-:Y:S05]  /*17c0*/  BPT.TRAP 0x1 ;  /* 0x000000040000795c */ /* 0x000fea0000300000 */
.L_x_24:
[----:B------:R-:W-:Y:S05]  /*17d0*/  BSYNC.RECONVERGENT B0 ;  /* 0x0000000000007941 */ /* 0x000fea0003800200 */
.L_x_23:
[----:B------:R-:W-:Y:S02]  /*17e0*/  UIADD3 UR6, UPT, UPT, UR42, 0x1, URZ ;  /* 0x000000012a067890 */ /* 0x000fe4000fffe0ff */
[----:B------:R-:W-:Y:S02]  /*17f0*/  ULEA UR24, UR42, UR4, 0xe ;  /* 0x000000042a187291 */ /* 0x000fe4000f8e70ff */
[----:B------:R-:W-:Y:S02]  /*1800*/  UISETP.NE.AND UP0, UPT, UR6, 0x4, UPT ;  /* 0x000000040600788c */ /* 0x000fe4000bf05270 */
[----:B------:R-:W-:Y:S02]  /*1810*/  UIADD3 UR40, UP1, UPT, UR22, 0x80, URZ ;  /* 0x0000008016287890 */ /* 0x000fe4000ff3e0ff */
[----:B------:R-:W-:Y:S02]  /*1820*/  USEL UR9, URZ, 0x1, UP0 ;  /* 0x00000001ff097887 */ /* 0x000fe40008000000 */
[----:B------:R-:W-:-:S02]  /*1830*/  USEL UR6, UR6, URZ, UP0 ;  /* 0x000000ff06067287 */ /* 0x000fc40008000000 */
[----:B------:R-:W-:Y:S02]  /*1840*/  USHF.L.U32 UR34, UR21, 0x7, URZ ;  /* 0x0000000715227899 */ /* 0x000fe400080006ff */
[----:B------:R-:W-:Y:S01]  /*1850*/  ULEA UR8, UR6, UR4, 0x3 ;  /* 0x0000000406087291 */ /* 0x000fe2000f8e18ff */
[----:B------:R-:W-:Y:S01]  /*1860*/  LOP3.LUT R15, R15, UR9, RZ, 0x3c, !PT ;  /* 0x000000090f0f7c12 */ /* 0x000fe2000f8e3cff */
[----:B------:R-:W-:Y:S02]  /*1870*/  UIADD3 UR38, UP0, UPT, UR22, 0x180, URZ ;  /* 0x0000018016267890 */ /* 0x000fe4000ff1e0ff */
[----:B------:R-:W-:Y:S01]  /*1880*/  UIADD3.X UR41, UPT, UPT, URZ, UR23, URZ, UP1, !UPT ;  /* 0x00000017ff297290 */ /* 0x000fe20008ffe4ff */
[----:B-1----:R-:W-:Y:S01]  /*1890*/  SHF.L.U32 R2, R15, 0x1f, RZ ;  /* 0x0000001f0f027819 */ /* 0x002fe200000006ff */
[----:B------:R-:W-:Y:S02]  /*18a0*/  UIADD3 UR32, UPT, UPT, UR24, 0x4400, URZ ;  /* 0x0000440018207890 */ /* 0x000fe4000fffe0ff */
[----:B------:R-:W-:Y:S01]  /*18b0*/  UIADD3 UR26, UPT, UPT, UR34, 0x40, URZ ;  /* 0x00000040221a7890 */ /* 0x000fe2000fffe0ff */
[----:B------:R1:W1:Y:S01]  /*18c0*/  SYNCS.PHASECHK.TRANS64.TRYWAIT P0, [UR8+0x20], R2 ;  /* 0x00002002ff0075a7 */ /* 0x0002620008001108 */
[----:B------:R-:W-:-:S02]  /*18d0*/  ULEA UR8, UR42, UR4, 0xf ;  /* 0x000000042a087291 */ /* 0x000fc4000f8e78ff */
[----:B------:R-:W-:Y:S02]  /*18e0*/  UIADD3 UR24, UPT, UPT, UR24, 0x6400, URZ ;  /* 0x0000640018187890 */ /* 0x000fe4000fffe0ff */
[----:B------:R-:W-:Y:S02]  /*18f0*/  UIADD3.X UR39, UPT, UPT, URZ, UR23, URZ, UP0, !UPT ;  /* 0x00000017ff277290 */ /* 0x000fe400087fe4ff */
[----:B------:R-:W-:Y:S02]  /*1900*/  UIADD3 UR16, UPT, UPT, UR8, 0x14400, URZ ;  /* 0x0001440008107890 */ /* 0x000fe4000fffe0ff */
[----:B------:R-:W-:Y:S01]  /*1910*/  UIADD3 UR8, UPT, UPT, UR8, 0x18400, URZ ;  /* 0x0001840008087890 */ /* 0x000fe2000fffe0ff */
[----:B------:R-:W-:Y:S01]  /*1920*/  UMOV UR30, 0x0 ;  /* 0x00000000001e7882 */ /* 0x000fe20000000000 */
[----:B------:R-:W-:Y:S01]  /*1930*/  UMOV UR31, 0x10000000 ;  /* 0x10000000001f7882 */ /* 0x000fe20000000000 */
[----:B------:R-:W-:Y:S01]  /*1940*/  UMOV UR25, UR33 ;  /* 0x0000002100197c82 */ /* 0x000fe20008000000 */
[----:B------:R-:W-:Y:S01]  /*1950*/  UMOV UR27, UR35 ;  /* 0x00000023001b7c82 */ /* 0x000fe20008000000 */
[----:B------:R-:W-:Y:S01]  /*1960*/  UMOV UR28, UR36 ;  /* 0x00000024001c7c82 */ /* 0x000fe20008000000 */
[----:B------:R-:W-:Y:S01]  /*1970*/  UMOV UR17, UR33 ;  /* 0x0000002100117c82 */ /* 0x000fe20008000000 */
[----:B------:R-:W-:Y:S01]  /*1980*/  UMOV UR20, UR36 ;  /* 0x0000002400147c82 */ /* 0x000fe20008000000 */
[----:B------:R-:W-:Y:S01]  /*1990*/  UMOV UR18, UR34 ;  /* 0x0000002200127c82 */ /* 0x000fe20008000000 */
[----:B------:R1:W-:Y:S01]  /*19a0*/  UTMALDG.3D [UR32], [UR40], desc[UR30] ;  /* 0x00001e20280075b4 */ /* 0x0003e20008011000 */
[----:B------:R-:W-:Y:S01]  /*19b0*/  UMOV UR11, UR19 ;  /* 0x00000013000b7c82 */ /* 0x000fe20008000000 */
[----:B------:R-:W-:Y:S01]  /*19c0*/  UMOV UR12, UR36 ;  /* 0x00000024000c7c82 */ /* 0x000fe20008000000 */
[----:B------:R-:W-:Y:S01]  /*19d0*/  UMOV UR9, UR33 ;  /* 0x0000002100097c82 */ /* 0x000fe20008000000 */
[----:B------:R-:W-:Y:S01]  /*19e0*/  UMOV UR10, UR26 ;  /* 0x0000001a000a7c82 */ /* 0x000fe20008000000 */
[----:B------:R-:W-:Y:S01]  /*19f0*/  UIADD3 UR21, UPT, UPT, UR21, 0x1, URZ ;  /* 0x0000000115157890 */ /* 0x000fe2000fffe0ff */
[----:B------:R-:W-:Y:S01]  /*1a00*/  UMOV UR29, UR5 ;  /* 0x00000005001d7c82 */ /* 0x000fe20008000000 */
[----:B------:R1:W-:Y:S02]  /*1a10*/  UTMALDG.3D [UR24], [UR40], desc[UR30] ;  /* 0x00001e18280075b4 */ /* 0x0003e40008011000 */
[----:B------:R-:W-:Y:S01]  /*1a20*/  UISETP.NE.AND UP0, UPT, UR21, UR5, UPT ;  /* 0x000000051500728c */ /* 0x000fe2000bf05270 */
[----:B------:R-:W-:Y:S01]  /*1a30*/  UMOV UR42, UR6 ;  /* 0x00000006002a7c82 */ /* 0x000fe20008000000 */
[----:B------:R1:W-:Y:S01]  /*1a40*/  UTMALDG.3D [UR16], [UR38], desc[UR30] ;  /* 0x00001e10260075b4 */ /* 0x0003e20008011000 */
[----:B------:R1:W-:Y:S06]  /*1a50*/  UTMALDG.3D [UR8], [UR38], desc[UR30] ;  /* 0x00001e08260075b4 */ /* 0x0003ec0008011000 */
[----:B------:R-:W-:Y:S05]  /*1a60*/  BRA.U UP0, `(.L_x_25) ;  /* 0xfffffffd00307547 */ /* 0x000fea000b83ffff */
.L_x_20:
[----:B-1----:R-:W-:Y:S01]  /*1a70*/  ULEA UR8, UR6, UR4, 0x3 ;  /* 0x0000000406087291 */ /* 0x002fe2000f8e18ff */
[----:B------:R-:W-:Y:S01]  /*1a80*/  SHF.L.U32 R2, R15, 0x1f, RZ ;  /* 0x0000001f0f027819 */ /* 0x000fe200000006ff */
[----:B------:R-:W-:Y:S01]  /*1a90*/  @!P1 SYNCS.ARRIVE.TRANS64.A1T0 RZ, [UR4+0x88], RZ ;  /* 0x000088ffffff99a7 */ /* 0x000fe20008100004 */
[----:B------:R-:W-:-:S06]  /*1aa0*/  UISETP.GT.AND UP0, UPT, UR15, UR14, UPT ;  /* 0x0000000e0f00728c */ /* 0x000fcc000bf04270 */
[----:B--2---:R1:W2:Y:S03]  /*1ab0*/  SYNCS.PHASECHK.TRANS64.TRYWAIT P0, [UR8+0x20], R2 ;  /* 0x00002002ff0075a7 */ /* 0x0042a60008001108 */
[----:B------:R-:W-:Y:S05]  /*1ac0*/  BRA.U !UP0, `(.L_x_26) ;  /* 0x0000000108d47547 */ /* 0x000fea000b800000 */
[----:B------:R-:W-:Y:S01]  /*1ad0*/  UIADD3 UR21, UPT, UPT, UR7, UR29, URZ ;  /* 0x0000001d07157290 */ /* 0x000fe2000fffe0ff */
[----:B------:R-:W-:-:S11]  /*1ae0*/  UMOV UR42, UR6 ;  /* 0x00000006002a7c82 */ /* 0x000fd60008000000 */
.L_x_31:
[----:B-1----:R-:W-:Y:S01]  /*1af0*/  ULEA UR33, UR42, UR4, 0x3 ;  /* 0x000000042a217291 */ /* 0x002fe2000f8e18ff */
[----:B--2---:R-:W-:Y:S01]  /*1b00*/  @!P5 MOV R3, 0xc000 ;  /* 0x0000c0000003d802 */ /* 0x004fe20000000f00 */
[----:B--2---:R-:W-:Y:S10]  /*1b10*/  @P0 BRA `(.L_x_27) ;  /* 0x00000000000c0947 */ /* 0x004ff40003800000 */
[----:B------:R-:W-:-:S04]  /*1b20*/  SHF.L.U32 R5, R15, 0x1f, RZ ;  /* 0x0000001f0f057819 */ /* 0x000fc800000006ff */
[----:B------:R-:W2:Y:S02]  /*1b30*/  SYNCS.PHASECHK.TRANS64.TRYWAIT P0, [UR33+0x20], R5 ;  /* 0x00002005ff0075a7 */ /* 0x000ea40008001121 */
[----:B--2---:R-:W-:Y:S05]  /*1b40*/  @!P0 BRA `(.L_x_28) ;  /* 0x0000006400b88947 */ /* 0x004fea0003800000 */
.L_x_27:
[----:B------:R2:W-:Y:S01]  /*1b50*/  @!P5 SYNCS.ARRIVE.TRANS64 RZ, [UR33], R3 ;  /* 0x00000003ffffd9a7 */ /* 0x0005e20008000021 */
[----:B------:R-:W-:Y:S04]  /*1b60*/  BSSY.RECONVERGENT B0, `(.L_x_29) ;  /* 0x0000003000007945 */ /* 0x000fe80003800200 */
[----:B------:R-:W-:Y:S05]  /*1b70*/  @P4 BRA `(.L_x_30) ;  /* 0x0000000000044947 */ /* 0x000fea0003800000 */
[----:B------:R-:W-:Y:S05]  /*1b80*/  BPT.TRAP 0x1 ;  /* 0x000000040000795c */ /* 0x000fea0000300000 */
.L_x_30:
[----:B------:R-:W-:Y:S05]  /*1b90*/  BSYNC.RECONVERGENT B0 ;  /* 0x0000000000007941 */ /* 0x000fea0003800200 */
.L_x_29:
        /* <DEDUP_REMOVED lines=32> */
[----:B------:R-:W-:Y:S01]  /*1da0*/  UMOV UR10, UR26 ;  /* 0x0000001a000a7c82 */ /* 0x000fe20008000000 */
[----:B------:R-:W-:Y:S01]  /*1db0*/  UIADD3 UR29, UPT, UPT, UR29, 0x1, URZ ;  /* 0x000000011d1d7890 */ /* 0x000fe2000fffe0ff */
[----:B------:R1:W-:Y:S01]  /*1dc0*/  UTMALDG.3D [UR24], [UR40], desc[UR30] ;  /* 0x00001e18280075b4 */ /* 0x0003e20008011000 */
[----:B------:R-:W-:-:S02]  /*1dd0*/  UMOV UR42, UR6 ;  /* 0x00000006002a7c82 */ /* 0x000fc40008000000 */
[----:B------:R-:W-:Y:S01]  /*1de0*/  UISETP.NE.AND UP0, UPT, UR29, UR21, UPT ;  /* 0x000000151d00728c */ /* 0x000fe2000bf05270 */
[----:B------:R1:W-:Y:S01]  /*1df0*/  UTMALDG.3D [UR16], [UR38], desc[UR30] ;  /* 0x00001e10260075b4 */ /* 0x0003e20008011000 */
[----:B------:R1:W-:Y:S07]  /*1e00*/  UTMALDG.3D [UR8], [UR38], desc[UR30] ;  /* 0x00001e08260075b4 */ /* 0x0003ee0008011000 */
[----:B------:R-:W-:Y:S05]  /*1e10*/  BRA.U UP0, `(.L_x_31) ;  /* 0xfffffffd00347547 */ /* 0x000fea000b83ffff */
.L_x_26:
[----:B-1----:R-:W-:Y:S01]  /*1e20*/  LEA R2, R14, UR4, 0x3 ;  /* 0x000000040e027c11 */ /* 0x002fe2000f8e18ff */
[----:B------:R-:W-:Y:S01]  /*1e30*/  NOP ;  /* 0x0000000000007918 */ /* 0x000fe20000000000 */
[----:B--2---:R-:W-:Y:S02]  /*1e40*/  SHF.L.U32 R3, R12, 0x1f, RZ ;  /* 0x0000001f0c037819 */ /* 0x004fe400000006ff */
[----:B------:R-:W-:Y:S02]  /*1e50*/  LEA R4, R14, UR4, 0x4 ;  /* 0x000000040e047c11 */ /* 0x000fe4000f8e20ff */
[----:B------:R-:W1:Y:S02]  /*1e60*/  SYNCS.PHASECHK.TRANS64.TRYWAIT P0, [R2+URZ+0x90], R3 ;  /* 0x00009003020075a7 */ /* 0x000e6400080011ff */
[----:B-1----:R-:W-:Y:S05]  /*1e70*/  @!P0 BRA `(.L_x_32) ;  /* 0x0000006400048947 */ /* 0x002fea0003800000 */
.L_x_134:
[----:B------:R-:W2:Y:S01]  /*1e80*/  LDS.128 R4, [R4+0x120] ;  /* 0x0001200004047984 */ /* 0x000ea20000000c00 */
[----:B---3--:R-:W-:Y:S01]  /*1e90*/  ISETP.GE.AND P0, PT, R26, 0x1, PT ;  /* 0x000000011a00780c */ /* 0x008fe20003f06270 */
[----:B-1----:R-:W-:Y:S01]  /*1ea0*/  VIADD R2, R2, 0xa0 ;  /* 0x000000a002027836 */ /* 0x002fe20000000000 */
[----:B------:R-:W-:Y:S01]  /*1eb0*/  @!PT LDS RZ, [RZ] ;  /* 0x00000000fffff984 */ /* 0x000fe20000000800 */
[----:B------:R-:W-:Y:S01]  /*1ec0*/  @!PT LDS RZ, [RZ] ;  /* 0x00000000fffff984 */ /* 0x000fe20000000800 */
[----:B------:R-:W-:Y:S01]  /*1ed0*/  @!PT LDS RZ, [RZ] ;  /* 0x00000000fffff984 */ /* 0x000fe20000000800 */
[----:B------:R-:W-:Y:S01]  /*1ee0*/  @!PT LDS RZ, [RZ] ;  /* 0x00000000fffff984 */ /* 0x000fe20000000800 */
[----:B------:R1:W-:Y:S06]  /*1ef0*/  MEMBAR.ALL.CTA ;  /* 0x0000000000007992 */ /* 0x0003ec0000008000 */
[----:B-1----:R-:W1:Y:S01]  /*1f00*/  FENCE.VIEW.ASYNC.S ;  /* 0x00000000000073c6 */ /* 0x002e620000000000 */
[----:B------:R-:W-:-:S04]  /*1f10*/  PRMT R2, RZ, 0x654, R2 ;  /* 0x00000654ff027816 */ /* 0x000fc80000000002 */
[----:B-1----:R1:W-:Y:S01]  /*1f20*/  SYNCS.ARRIVE.TRANS64.RED.A1T0 RZ, [R2+URZ], RZ ;  /* 0x000000ff02ff79a7 */ /* 0x0023e200081004ff */
[----:B--2---:R-:W-:-:S13]  /*1f30*/  LOP3.LUT P2, RZ, R6, 0x1, RZ, 0xc0, !PT ;  /* 0x0000000106ff7812 */ /* 0x004fda000784c0ff */
[----:B------:R-:W-:Y:S01]  /*1f40*/  @P2 SHF.R.U32.HI R3, RZ, 0x10, R5 ;  /* 0x00000010ff032819 */ /* 0x000fe20000011605 */
[----:B------:R-:W-:Y:S01]  /*1f50*/  VOTEU.ANY UP0, P2 ;  /* 0x0000000000ff7886 */ /* 0x000fe20001000100 */
[----:B------:R-:W-:Y:S02]  /*1f60*/  @P2 MOV R13, R4 ;  /* 0x00000004000d2202 */ /* 0x000fe40000000f00 */
[----:B------:R-:W-:Y:S02]  /*1f70*/  @P2 R2UR.BROADCAST UR8, R3 ;  /* 0x00000000030822ca */ /* 0x000fe400008e0000 */
[----:B------:R-:W-:-:S11]  /*1f80*/  @P2 LOP3.LUT R11, R5, 0xffff, RZ, 0xc0, !PT ;  /* 0x0000ffff050b2812 */ /* 0x000fd600078ec0ff */
[----:B------:R-:W-:Y:S01]  /*1f90*/  @UP0 UMOV UR36, UR8 ;  /* 0x0000000800240c82 */ /* 0x000fe20008000000 */
[----:B-1----:R-:W-:Y:S05]  /*1fa0*/  @!P0 BRA `(.L_x_33) ;  /* 0x0000000000b88947 */ /* 0x002fea0003800000 */
[----:B------:R-:W4:Y:S01]  /*1fb0*/  LDC.64 R4, c[0x0][0xb18] ;  /* 0x0002c600ff047b82 */ /* 0x000f220000000a00 */
[----:B------:R-:W-:-:S07]  /*1fc0*/  ISETP.NE.AND P3, PT, R26, 0x1, PT ;  /* 0x000000011a00780c */ /* 0x000fce0003f65270 */
[----:B------:R-:W1:Y:S08]  /*1fd0*/  LDC.64 R6, c[0x0][0xb10] ;  /* 0x0002c400ff067b82 */ /* 0x000e700000000a00 */
[----:B------:R-:W2:Y:S08]  /*1fe0*/  LDC R16, c[0x0][0xb20] ;  /* 0x0002c800ff107b82 */ /* 0x000eb00000000800 */
[----:B------:R-:W3:Y:S01]  /*1ff0*/  LDC R18, c[0x0][0xb0c] ;  /* 0x0002c300ff127b82 */ /* 0x000ee20000000800 */
[----:B----4-:R-:W-:Y:S01]  /*2000*/  IMAD.HI.U32 R17, R0, R5, RZ ;  /* 0x0000000500117227 */ /* 0x010fe200078e00ff */
[----:B------:R-:W-:-:S03]  /*2010*/  ISETP.NE.AND P0, PT, R4, 0x1, PT ;  /* 0x000000010400780c */ /* 0x000fc60003f05270 */
[----:B------:R-:W-:-:S03]  /*2020*/  IMAD.HI.U32 R5, R11, R5, RZ ;  /* 0x000000050b057227 */ /* 0x000fc600078e00ff */
[----:B------:R-:W4:Y:S01]  /*2030*/  LDC.64 R2, c[0x0][0xb28] ;  /* 0x0002ca00ff027b82 */ /* 0x000f220000000a00 */
[----:B-1----:R-:W-:-:S04]  /*2040*/  IMAD.HI.U32 R20, R9, R6, RZ ;  /* 0x0000000609147227 */ /* 0x002fc800078e00ff */
[----:B------:R-:W-:Y:S01]  /*2050*/  IMAD.HI.U32 R22, R13, R6, RZ ;  /* 0x000000060d167227 */ /* 0x000fe200078e00ff */
[----:B------:R-:W-:Y:S02]  /*2060*/  SHF.R.U32.HI R20, RZ, R7, R20 ;  /* 0x00000007ff147219 */ /* 0x000fe40000011614 */
[-C--:B--2---:R-:W-:Y:S02]  /*2070*/  SHF.R.U32.HI R17, RZ, R16.reuse, R17 ;  /* 0x00000010ff117219 */ /* 0x084fe40000011611 */
[----:B------:R-:W-:Y:S02]  /*2080*/  SHF.R.U32.HI R16, RZ, R16, R5 ;  /* 0x00000010ff107219 */ /* 0x000fe40000011605 */
[----:B------:R-:W-:Y:S02]  /*2090*/  SEL R17, R0, R17, !P0 ;  /* 0x0000001100117207 */ /* 0x000fe40004000000 */
[----:B------:R-:W-:Y:S02]  /*20a0*/  SHF.R.U32.HI R22, RZ, R7, R22 ;  /* 0x00000007ff167219 */ /* 0x000fe40000011616 */
[----:B---3--:R-:W-:-:S02]  /*20b0*/  ISETP.NE.AND P1, PT, R18, 0x1, PT ;  /* 0x000000011200780c */ /* 0x008fc40003f25270 */
[----:B------:R-:W-:Y:S02]  /*20c0*/  SEL R5, R11, R16, !P0 ;  /* 0x000000100b057207 */ /* 0x000fe40004000000 */
[----:B------:R-:W-:Y:S02]  /*20d0*/  SEL R19, R9, R20, !P1 ;  /* 0x0000001409137207 */ /* 0x000fe40004800000 */
[----:B------:R-:W-:Y:S01]  /*20e0*/  SEL R7, R13, R22, !P1 ;  /* 0x000000160d077207 */ /* 0x000fe20004800000 */
[----:B----4-:R-:W-:-:S04]  /*20f0*/  IMAD.HI.U32 R20, R17, R2, RZ ;  /* 0x0000000211147227 */ /* 0x010fc800078e00ff */
[----:B------:R-:W-:Y:S01]  /*2100*/  IMAD.HI.U32 R6, R19, R2, RZ ;  /* 0x0000000213067227 */ /* 0x000fe200078e00ff */
[----:B------:R-:W-:-:S04]  /*2110*/  @P3 SHF.R.U32.HI R17, RZ, R3, R20 ;  /* 0x00000003ff113219 */ /* 0x000fc80000011614 */
        /* <DEDUP_REMOVED lines=8> */
[----:B------:R-:W-:-:S04]  /*21a0*/  @!P0 IMAD.HI.U32 R16, R7, R2, RZ ;  /* 0x0000000207108227 */ /* 0x000fc800078e00ff */
[----:B------:R-:W-:Y:S01]  /*21b0*/  IMAD.MOV R2, RZ, RZ, -R6 ;  /* 0x000000ffff027224 */ /* 0x000fe200078e0a06 */
[----:B------:R-:W-:-:S03]  /*21c0*/  @!P0 SHF.R.U32.HI R16, RZ, R3, R16 ;  /* 0x00000003ff108219 */ /* 0x000fc60000011610 */
[----:B------:R-:W-:Y:S01]  /*21d0*/  IMAD R2, R26, R2, R5 ;  /* 0x000000021a027224 */ /* 0x000fe200078e0205 */
[----:B------:R-:W-:Y:S02]  /*21e0*/  @!P0 SEL R3, R7, R16, !P3 ;  /* 0x0000001007038207 */ /* 0x000fe40005800000 */
[----:B------:R-:W-:-:S03]  /*21f0*/  IADD3 R16, PT, PT, -R5, RZ, RZ ;  /* 0x000000ff05107210 */ /* 0x000fc60007ffe1ff */
[--C-:B------:R-:W-:Y:S02]  /*2200*/  @!P0 IMAD.IADD R6, R6, 0x1, -R3.reuse ;  /* 0x0000000106068824 */ /* 0x100fe400078e0a03 */
[----:B------:R-:W-:Y:S01]  /*2210*/  @!P0 IMAD R3, R2, R19, R3 ;  /* 0x0000001302038224 */ /* 0x000fe200078e0203 */
[----:B------:R-:W-:Y:S01]  /*2220*/  IADD3 R2, PT, PT, -R7, RZ, RZ ;  /* 0x000000ff07027210 */ /* 0x000fe20007ffe1ff */
[----:B------:R-:W-:Y:S02]  /*2230*/  @!P0 IMAD R5, R26, R6, R7 ;  /* 0x000000061a058224 */ /* 0x000fe400078e0207 */
[----:B------:R-:W-:Y:S02]  /*2240*/  IMAD R11, R4, R16, R11 ;  /* 0x00000010040b7224 */ /* 0x000fe400078e020b */
[----:B------:R-:W-:Y:S02]  /*2250*/  @!P0 IMAD.MOV.U32 R7, RZ, RZ, R3 ;  /* 0x000000ffff078224 */ /* 0x000fe400078e0003 */
[----:B------:R-:W-:-:S02]  /*2260*/  IMAD R2, R18, R2, R13 ;  /* 0x0000000212027224 */ /* 0x000fc400078e020d */
[----:B------:R-:W-:Y:S02]  /*2270*/  IMAD R11, R5, R4, R11 ;  /* 0x00000004050b7224 */ /* 0x000fe400078e020b */
[----:B------:R-:W-:Y:S02]  /*2280*/  IMAD R13, R7, R18, R2 ;  /* 0x00000012070d7224 */ /* 0x000fe400078e0202 */
.L_x_33:
[----:B------:R-:W1:Y:S02]  /*2290*/  LDCU UR8, c[0x0][0xb30] ;  /* 0x00016600ff0877ac */ /* 0x000e640008000800 */
[----:B-1----:R-:W-:-:S09]  /*22a0*/  UISETP.NE.AND UP0, UPT, UR8, 0x1, UPT ;  /* 0x000000010800788c */ /* 0x002fd2000bf05270 */
[----:B------:R-:W-:Y:S05]  /*22b0*/  BRA.U UP0, `(.L_x_34) ;  /* 0x0000000100407547 */ /* 0x000fea000b800000 */
[----:B------:R-:W1:Y:S08]  /*22c0*/  LDC.64 R4, c[0x0][0xb10] ;  /* 0x0002c400ff047b82 */ /* 0x000e700000000a00 */
[----:B------:R-:W2:Y:S08]  /*22d0*/  LDC.64 R2, c[0x0][0xb18] ;  /* 0x0002c600ff027b82 */ /* 0x000eb00000000a00 */
[----:B------:R-:W3:Y:S08]  /*22e0*/  LDC R6, c[0x0][0xb20] ;  /* 0x0002c800ff067b82 */ /* 0x000ef00000000800 */
[----:B------:R-:W4:Y:S01]  /*22f0*/  LDC R16, c[0x0][0xb0c] ;  /* 0x0002c300ff107b82 */ /* 0x000f220000000800 */
[----:B-1----:R-:W-:-:S05]  /*2300*/  IMAD.HI.U32 R4, R13, R4, RZ ;  /* 0x000000040d047227 */ /* 0x002fca00078e00ff */
[----:B------:R-:W-:Y:S01]  /*2310*/  SHF.R.U32.HI R4, RZ, R5, R4 ;  /* 0x00000005ff047219 */ /* 0x000fe20000011604 */
[----:B--2---:R-:W-:Y:S01]  /*2320*/  IMAD.HI.U32 R3, R11, R3, RZ ;  /* 0x000000030b037227 */ /* 0x004fe200078e00ff */
[----:B------:R-:W-:-:S04]  /*2330*/  ISETP.NE.AND P0, PT, R2, 0x1, PT ;  /* 0x000000010200780c */ /* 0x000fc80003f05270 */
[----:B---3--:R-:W-:-:S04]  /*2340*/  SHF.R.U32.HI R6, RZ, R6, R3 ;  /* 0x00000006ff067219 */ /* 0x008fc80000011603 */
[----:B------:R-:W-:Y:S02]  /*2350*/  SEL R3, R11, R6, !P0 ;  /* 0x000000060b037207 */ /* 0x000fe40004000000 */
[----:B----4-:R-:W-:-:S04]  /*2360*/  ISETP.NE.AND P1, PT, R16, 0x1, PT ;  /* 0x000000011000780c */ /* 0x010fc80003f25270 */
[----:B------:R-:W-:-:S05]  /*2370*/  SEL R4, R13, R4, !P1 ;  /* 0x000000040d047207 */ /* 0x000fca0004800000 */
[----:B------:R-:W-:Y:S02]  /*2380*/  IMAD.IADD R5, R3, 0x1, -R4 ;  /* 0x0000000103057824 */ /* 0x000fe400078e0a04 */
[----:B------:R-:W-:Y:S02]  /*2390*/  IMAD.IADD R3, R4, 0x1, -R3 ;  /* 0x0000000104037824 */ /* 0x000fe400078e0a03 */
[----:B------:R-:W-:Y:S02]  /*23a0*/  IMAD R13, R5, R16, R13 ;  /* 0x00000010050d7224 */ /* 0x000fe400078e020d */
[----:B------:R-:W-:-:S07]  /*23b0*/  IMAD R11, R3, R2, R11 ;  /* 0x00000002030b7224 */ /* 0x000fce00078e020b */
.L_x_34:
[----:B------:R-:W-:Y:S01]  /*23c0*/  VIADD R14, R14, 0x1 ;  /* 0x000000010e0e7836 */ /* 0x000fe20000000000 */
[----:B------:R-:W-:Y:S01]  /*23d0*/  PLOP3.LUT P1, PT, PT, PT, PT, 0x80, 0x8 ;  /* 0x000000000008781c */ /* 0x000fe20003f2f070 */
[----:B------:R-:W-:Y:S02]  /*23e0*/  IMAD.IADD R21, R13, 0x1, R60 ;  /* 0x000000010d157824 */ /* 0x000fe400078e023c */
[----:B------:R-:W-:Y:S01]  /*23f0*/  IMAD.IADD R20, R11, 0x1, R58 ;  /* 0x000000010b147824 */ /* 0x000fe200078e023a */
[----:B------:R-:W-:-:S04]  /*2400*/  ISETP.NE.AND P0, PT, R14, 0x2, PT ;  /* 0x000000020e00780c */ /* 0x000fc80003f05270 */
[----:B------:R-:W-:Y:S02]  /*2410*/  SEL R3, RZ, 0x1, P0 ;  /* 0x00000001ff037807 */ /* 0x000fe40000000000 */
[----:B------:R-:W-:Y:S02]  /*2420*/  SEL R14, R14, RZ, P0 ;  /* 0x000000ff0e0e7207 */ /* 0x000fe40000000000 */
[----:B------:R-:W-:Y:S01]  /*2430*/  LOP3.LUT R12, R12, R3, RZ, 0x3c, !PT ;  /* 0x000000030c0c7212 */ /* 0x000fe200078e3cff */
[----:B------:R-:W-:Y:S06]  /*2440*/  @P2 BRA `(.L_x_35) ;  /* 0xfffffff000402947 */ /* 0x000fec000383ffff */
[----:B------:R-:W-:Y:S01]  /*2450*/  UIADD3 UR4, UPT, UPT, UR4, 0x20, URZ ;  /* 0x0000002004047890 */ /* 0x000fe2000fffe0ff */
[----:B------:R-:W-:-:S03]  /*2460*/  SHF.L.U32 R3, R15, 0x1f, RZ ;  /* 0x0000001f0f037819 */ /* 0x000fc600000006ff */
[----:B------:R-:W-:-:S09]  /*2470*/  ULEA UR5, UR6, UR4, 0x3 ;  /* 0x0000000406057291 */ /* 0x000fd2000f8e18ff */
[----:B------:R-:W1:Y:S02]  /*2480*/  SYNCS.PHASECHK.TRANS64.TRYWAIT P0, [UR5], R3 ;  /* 0x00000003ff0075a7 */ /* 0x000e640008001105 */
[----:B-1----:R-:W-:Y:S05]  /*2490*/  @!P0 BRA `(.L_x_36) ;  /* 0x0000005c00908947 */ /* 0x002fea0003800000 */
.L_x_136:
[----:B------:R-:W-:-:S04]  /*24a0*/  UIADD3 UR6, UPT, UPT, UR6, 0x1, URZ ;  /* 0x0000000106067890 */ /* 0x000fc8000fffe0ff */
[----:B------:R-:W-:-:S04]  /*24b0*/  UISETP.NE.AND UP0, UPT, UR6, 0x4, UPT ;  /* 0x000000040600788c */ /* 0x000fc8000bf05270 */
[----:B------:R-:W-:Y:S02]  /*24c0*/  USEL UR7, URZ, 0x1, UP0 ;  /* 0x00000001ff077887 */ /* 0x000fe40008000000 */
[----:B------:R-:W-:-:S04]  /*24d0*/  USEL UR6, UR6, URZ, UP0 ;  /* 0x000000ff06067287 */ /* 0x000fc80008000000 */
[----:B------:R-:W-:Y:S01]  /*24e0*/  ULEA UR5, UR6, UR4, 0x3 ;  /* 0x0000000406057291 */ /* 0x000fe2000f8e18ff */
[----:B------:R-:W-:-:S04]  /*24f0*/  LOP3.LUT R2, R15, UR7, RZ, 0x3c, !PT ;  /* 0x000000070f027c12 */ /* 0x000fc8000f8e3cff */
[----:B-1----:R-:W-:-:S04]  /*2500*/  SHF.L.U32 R3, R2, 0x1f, RZ ;  /* 0x0000001f02037819 */ /* 0x002fc800000006ff */
[----:B------:R-:W1:Y:S02]  /*2510*/  SYNCS.PHASECHK.TRANS64.TRYWAIT P0, [UR5], R3 ;  /* 0x00000003ff0075a7 */ /* 0x000e640008001105 */
[----:B-1----:R-:W-:Y:S05]  /*2520*/  @!P0 BRA `(.L_x_37) ;  /* 0x0000005c00848947 */ /* 0x002fea0003800000 */
.L_x_138:
        /* <DEDUP_REMOVED lines=9> */
.L_x_140:
[----:B------:R-:W-:-:S04]  /*25c0*/  UIADD3 UR6, UPT, UPT, UR6, 0x1, URZ ;  /* 0x0000000106067890 */ /* 0x000fc8000fffe0ff */
[----:B------:R-:W-:-:S04]  /*25d0*/  UISETP.NE.AND UP0, UPT, UR6, 0x4, UPT ;  /* 0x000000040600788c */ /* 0x000fc8000bf05270 */
[----:B------:R-:W-:Y:S02]  /*25e0*/  USEL UR5, URZ, 0x1, UP0 ;  /* 0x00000001ff057887 */ /* 0x000fe40008000000 */
[----:B------:R-:W-:-:S04]  /*25f0*/  USEL UR6, UR6, URZ, UP0 ;  /* 0x000000ff06067287 */ /* 0x000fc80008000000 */
[----:B------:R-:W-:Y:S01]  /*2600*/  ULEA UR6, UR6, UR4, 0x3 ;  /* 0x0000000406067291 */ /* 0x000fe2000f8e18ff */
[----:B-1----:R-:W-:-:S04]  /*2610*/  LOP3.LUT R3, R2, UR5, RZ, 0x3c, !PT ;  /* 0x0000000502037c12 */ /* 0x002fc8000f8e3cff */
[----:B------:R-:W-:Y:S01]  /*2620*/  SHF.L.U32 R3, R3, 0x1f, RZ ;  /* 0x0000001f03037819 */ /* 0x000fe200000006ff */
[----:B----4-:R-:W-:-:S07]  /*2630*/  IMAD.U32 R0, RZ, RZ, UR6 ;  /* 0x00000006ff007e24 */ /* 0x010fce000f8e00ff */
.L_x_39:
[----:B-1----:R1:W2:Y:S02]  /*2640*/  SYNCS.PHASECHK.TRANS64.TRYWAIT P0, [R0+URZ], R3 ;  /* 0x00000003000075a7 */ /* 0x0022a400080011ff */
[----:B--2---:R-:W-:Y:S05]  /*2650*/  @!P0 NANOSLEEP.SYNCS 0x989680 ;  /* 0x009896800000895d */ /* 0x004fea0003900000 */
[----:B------:R-:W2:Y:S02]  /*2660*/  @!P0 SYNCS.PHASECHK.TRANS64 P0, [R0+URZ], R3 ;  /* 0x00000003000085a7 */ /* 0x000ea400080010ff */
[----:B--2---:R-:W-:Y:S05]  /*2670*/  @P0 EXIT ;  /* 0x000000000000094d */ /* 0x004fea0003800000 */
[----:B------:R-:W-:Y:S05]  /*2680*/  BRA `(.L_x_39) ;  /* 0xfffffffc00ec7947 */ /* 0x000fea000383ffff */
.L_x_17:
[----:B------:R-:W-:-:S04]  /*2690*/  UISETP.NE.AND UP1, UPT, UR37, URZ, UPT ;  /* 0x000000ff2500728c */ /* 0x000fc8000bf25270 */
[----:B------:R-:W-:-:S09]  /*26a0*/  UISETP.NE.OR UP1, UPT, UR8, 0x1, UP1 ;  /* 0x000000010800788c */ /* 0x000fd20008f25670 */
[----:B------:R-:W-:Y:S05]  /*26b0*/  BRA.U UP1, `(.L_x_40) ;  /* 0x0000000501487547 */ /* 0x000fea000b800000 */
[----:B------:R-:W-:Y:S01]  /*26c0*/  ISETP.NE.AND P2, PT, R2, RZ, PT ;  /* 0x000000ff0200720c */ /* 0x000fe20003f45270 */
[----:B------:R-:W-:Y:S01]  /*26d0*/  IMAD.MOV.U32 R12, RZ, RZ, 0x1 ;  /* 0x00000001ff0c7424 */ /* 0x000fe200078e00ff */
[----:B------:R-:W-:Y:S02]  /*26e0*/  CS2R R10, SRZ ;  /* 0x00000000000a7805 */ /* 0x000fe4000001ff00 */
[----:B------:R-:W-:Y:S01]  /*26f0*/  CS2R R8, SRZ ;  /* 0x0000000000087805 */ /* 0x000fe2000001ff00 */
[----:B------:R-:W-:Y:S01]  /*2700*/  UMOV UR4, 0x400 ;  /* 0x0000040000047882 */ /* 0x000fe20000000000 */
[----:B------:R-:W-:Y:S01]  /*2710*/  UMOV UR6, URZ ;  /* 0x000000ff00067c82 */ /* 0x000fe20008000000 */
[----:B------:R-:W-:-:S12]  /*2720*/  ULEA UR37, UR37, UR4, 0x18 ;  /* 0x0000000425257291 */ /* 0x000fd8000f8ec0ff */
.L_x_44:
[----:B------:R-:W-:Y:S02]  /*2730*/  LEA R0, R8, UR37, 0x3 ;  /* 0x0000002508007c11 */ /* 0x000fe4000f8e18ff */
[----:B------:R-:W-:-:S03]  /*2740*/  SHF.L.U32 R5, R9, 0x1f, RZ ;  /* 0x0000001f09057819 */ /* 0x000fc600000006ff */
[----:B------:R-:W-:Y:S01]  /*2750*/  VIADD R4, R0, 0x100 ;  /* 0x0000010000047836 */ /* 0x000fe20000000000 */
[----:B------:R-:W1:Y:S02]  /*2760*/  SYNCS.PHASECHK.TRANS64.TRYWAIT P0, [R0+URZ+0xf0], R5 ;  /* 0x0000f005000075a7 */ /* 0x000e6400080011ff */
[----:B-1----:R-:W-:Y:S05]  /*2770*/  @!P0 BRA `(.L_x_41) ;  /* 0x0000005c00208947 */ /* 0x002fea0003800000 */
.L_x_141:
[----:B------:R-:W-:Y:S01]  /*2780*/  ULEA UR5, UR6, UR37, 0x3 ;  /* 0x0000002506057291 */ /* 0x000fe2000f8e18ff */
[----:B------:R-:W-:Y:S02]  /*2790*/  PRMT R4, RZ, 0x654, R4 ;  /* 0x00000654ff047816 */ /* 0x000fe40000000004 */
[----:B-1----:R-:W-:Y:S01]  /*27a0*/  SHF.L.U32 R5, R12, 0x1f, RZ ;  /* 0x0000001f0c057819 */ /* 0x002fe200000006ff */
[----:B------:R-:W-:Y:S01]  /*27b0*/  UIADD3 UR4, UPT, UPT, UR5, 0x90, URZ ;  /* 0x0000009005047890 */ /* 0x000fe2000fffe0ff */
[----:B------:R1:W-:Y:S05]  /*27c0*/  SYNCS.ARRIVE.TRANS64.RED.A1T0 RZ, [R4+URZ], RZ ;  /* 0x000000ff04ff79a7 */ /* 0x0003ea00081004ff */
[----:B------:R-:W-:Y:S01]  /*27d0*/  IMAD.U32 R7, RZ, RZ, UR4 ;  /* 0x00000004ff077e24 */ /* 0x000fe2000f8e00ff */
[----:B------:R-:W2:Y:S04]  /*27e0*/  SYNCS.PHASECHK.TRANS64.TRYWAIT P0, [UR5+0xa0], R5 ;  /* 0x0000a005ff0075a7 */ /* 0x000ea80008001105 */
[----:B------:R-:W-:Y:S01]  /*27f0*/  PRMT R6, R2, 0x654, R7 ;  /* 0x0000065402067816 */ /* 0x000fe20000000007 */
[----:B-1----:R-:W-:Y:S01]  /*2800*/  @!P2 IMAD.MOV.U32 R4, RZ, RZ, 0x10 ;  /* 0x00000010ff04a424 */ /* 0x002fe200078e00ff */
[----:B--2---:R-:W-:Y:S06]  /*2810*/  @!P0 BRA `(.L_x_42) ;  /* 0x0000005c000c8947 */ /* 0x004fec0003800000 */
.L_x_143:
[----:B------:R-:W-:Y:S01]  /*2820*/  ULEA UR4, UR6, UR37, 0x4 ;  /* 0x0000002506047291 */ /* 0x000fe2000f8e20ff */
[----:B------:R-:W-:Y:S01]  /*2830*/  SEL R3, R6, R3, !P2 ;  /* 0x0000000306037207 */ /* 0x000fe20005000000 */
[----:B------:R-:W-:Y:S01]  /*2840*/  UIADD3 UR5, UPT, UPT, UR5, 0x90, URZ ;  /* 0x0000009005057890 */ /* 0x000fe2000fffe0ff */
[----:B-1----:R-:W-:Y:S01]  /*2850*/  LEA R0, R11, UR37, 0x3 ;  /* 0x000000250b007c11 */ /* 0x002fe2000f8e18ff */
[----:B------:R-:W-:Y:S01]  /*2860*/  UIADD3 UR4, UPT, UPT, UR4, 0x120, URZ ;  /* 0x0000012004047890 */ /* 0x000fe2000fffe0ff */
[----:B------:R-:W-:Y:S01]  /*2870*/  SHF.L.U32 R5, R10, 0x1f, RZ ;  /* 0x0000001f0a057819 */ /* 0x000fe200000006ff */
[----:B------:R1:W-:Y:S01]  /*2880*/  @!P2 SYNCS.ARRIVE.TRANS64.RED RZ, [R3+URZ], R4 ;  /* 0x0000000403ffa9a7 */ /* 0x0003e200080004ff */
[----:B------:R-:W-:Y:S01]  /*2890*/  UIADD3 UR6, UPT, UPT, UR6, 0x1, URZ ;  /* 0x0000000106067890 */ /* 0x000fe2000fffe0ff */
[----:B------:R-:W-:-:S03]  /*28a0*/  VIADD R8, R8, 0x1 ;  /* 0x0000000108087836 */ /* 0x000fc60000000000 */
[----:B------:R-:W-:Y:S02]  /*28b0*/  UISETP.NE.AND UP0, UPT, UR6, 0x2, UPT ;  /* 0x000000020600788c */ /* 0x000fe4000bf05270 */
[----:B------:R-:W-:Y:S06]  /*28c0*/  UGETNEXTWORKID.BROADCAST [UR4], [UR5] ;  /* 0x00000000040073ca */ /* 0x000fec0008000100 */
[----:B------:R-:W-:Y:S01]  /*28d0*/  USEL UR4, URZ, 0x1, UP0 ;  /* 0x00000001ff047887 */ /* 0x000fe20008000000 */
[----:B------:R-:W-:Y:S01]  /*28e0*/  ISETP.NE.AND P0, PT, R8, 0x2, PT ;  /* 0x000000020800780c */ /* 0x000fe20003f05270 */
[----:B------:R-:W-:Y:S01]  /*28f0*/  USEL UR6, UR6, URZ, UP0 ;  /* 0x000000ff06067287 */ /* 0x000fe20008000000 */
[----:B------:R-:W2:Y:S03]  /*2900*/  SYNCS.PHASECHK.TRANS64.TRYWAIT P1, [R0+URZ+0x90], R5 ;  /* 0x00009005000075a7 */ /* 0x000ea600080211ff */
[----:B------:R-:W-:Y:S01]  /*2910*/  LOP3.LUT R12, R12, UR4, RZ, 0x3c, !PT ;  /* 0x000000040c0c7c12 */ /* 0x000fe2000f8e3cff */
[----:B-12---:R-:W-:Y:S07]  /*2920*/  @!P1 BRA `(.L_x_43) ;  /* 0x0000005800e09947 */ /* 0x006fee0003800000 */
.L_x_144:
[C---:B------:R-:W-:Y:S01]  /*2930*/  LEA R4, R11.reuse, UR37, 0x4 ;  /* 0x000000250b047c11 */ /* 0x040fe2000f8e20ff */
[----:B-1----:R-:W-:Y:S01]  /*2940*/  VIADD R0, R0, 0xa0 ;  /* 0x000000a000007836 */ /* 0x002fe20000000000 */
[----:B------:R-:W-:Y:S01]  /*2950*/  SEL R8, R8, RZ, P0 ;  /* 0x000000ff08087207 */ /* 0x000fe20000000000 */
[----:B------:R-:W-:-:S03]  /*2960*/  VIADD R11, R11, 0x1 ;  /* 0x000000010b0b7836 */ /* 0x000fc60000000000 */
[----:B------:R-:W1:Y:S01]  /*2970*/  LDS.128 R4, [R4+0x120] ;  /* 0x0001200004047984 */ /* 0x000e620000000c00 */
[----:B------:R-:W-:Y:S02]  /*2980*/  PRMT R0, RZ, 0x654, R0 ;  /* 0x00000654ff007816 */ /* 0x000fe40000000000 */
[C---:B------:R-:W-:Y:S01]  /*2990*/  ISETP.NE.AND P1, PT, R11.reuse, 0x2, PT ;  /* 0x000000020b00780c */ /* 0x040fe20003f25270 */
[----:B------:R-:W-:Y:S01]  /*29a0*/  @!PT LDS RZ, [RZ] ;  /* 0x00000000fffff984 */ /* 0x000fe20000000800 */
[----:B------:R-:W-:Y:S01]  /*29b0*/  @!PT LDS RZ, [RZ] ;  /* 0x00000000fffff984 */ /* 0x000fe20000000800 */
[----:B------:R-:W-:Y:S01]  /*29c0*/  @!PT LDS RZ, [RZ] ;  /* 0x00000000fffff984 */ /* 0x000fe20000000800 */
[----:B------:R-:W-:Y:S01]  /*29d0*/  @!PT LDS RZ, [RZ] ;  /* 0x00000000fffff984 */ /* 0x000fe20000000800 */
[----:B------:R2:W-:Y:S06]  /*29e0*/  MEMBAR.ALL.CTA ;  /* 0x0000000000007992 */ /* 0x0005ec0000008000 */
[----:B--2---:R-:W2:Y:S01]  /*29f0*/  FENCE.VIEW.ASYNC.S ;  /* 0x00000000000073c6 */ /* 0x004ea20000000000 */
[----:B------:R-:W-:Y:S01]  /*2a00*/  SEL R11, R11, RZ, P1 ;  /* 0x000000ff0b0b7207 */ /* 0x000fe20000800000 */
[----:B--2---:R2:W-:Y:S01]  /*2a10*/  SYNCS.ARRIVE.TRANS64.RED.A1T0 RZ, [R0+URZ], RZ ;  /* 0x000000ff00ff79a7 */ /* 0x0045e200081004ff */
[----:B-1----:R-:W-:-:S02]  /*2a20*/  LOP3.LUT P3, RZ, R6, 0x1, RZ, 0xc0, !PT ;  /* 0x0000000106ff7812 */ /* 0x002fc4000786c0ff */
[----:B------:R-:W-:-:S04]  /*2a30*/  SEL R5, RZ, 0x1, P1 ;  /* 0x00000001ff057807 */ /* 0x000fc80000800000 */
[----:B------:R-:W-:Y:S02]  /*2a40*/  LOP3.LUT R10, R10, R5, RZ, 0x3c, !PT ;  /* 0x000000050a0a7212 */ /* 0x000fe400078e3cff */
[----:B--2---:R-:W-:-:S04]  /*2a50*/  SEL R0, RZ, 0x1, P0 ;  /* 0x00000001ff007807 */ /* 0x004fc80000000000 */
[----:B------:R-:W-:Y:S01]  /*2a60*/  LOP3.LUT R9, R9, R0, RZ, 0x3c, !PT ;  /* 0x0000000009097212 */ /* 0x000fe200078e3cff */
[----:B------:R-:W-:Y:S06]  /*2a70*/  @P3 BRA `(.L_x_44) ;  /* 0xfffffffc002c3947 */ /* 0x000fec000383ffff */
[----:B------:R-:W-:Y:S01]  /*2a80*/  ULEA UR5, UR6, UR37, 0x3 ;  /* 0x0000002506057291 */ /* 0x000fe2000f8e18ff */
[----:B------:R-:W-:-:S08]  /*2a90*/  SHF.L.U32 R3, R12, 0x1f, RZ ;  /* 0x0000001f0c037819 */ /* 0x000fd000000006ff */
[----:B------:R-:W1:Y:S02]  /*2aa0*/  SYNCS.PHASECHK.TRANS64 P0, [UR5+0xa0], R3 ;  /* 0x0000a003ff0075a7 */ /* 0x000e640008001005 */
[----:B-1----:R-:W-:Y:S05]  /*2ab0*/  @P0 BRA `(.L_x_45) ;  /* 0x0000000000080947 */ /* 0x002fea0003800000 */
[----:B------:R-:W1:Y:S02]  /*2ac0*/  SYNCS.PHASECHK.TRANS64.TRYWAIT P0, [UR5+0xa0], R3 ;  /* 0x0000a003ff0075a7 */ /* 0x000e640008001105 */
[----:B-1----:R-:W-:Y:S05]  /*2ad0*/  @!P0 BRA `(.L_x_46) ;  /* 0x0000005800888947 */ /* 0x002fea0003800000 */
.L_x_45:
[----:B------:R-:W-:-:S04]  /*2ae0*/  UIADD3 UR4, UPT, UPT, UR6, 0x1, URZ ;  /* 0x0000000106047890 */ /* 0x000fc8000fffe0ff */
[----:B------:R-:W-:-:S04]  /*2af0*/  UISETP.NE.AND UP0, UPT, UR4, 0x2, UPT ;  /* 0x000000020400788c */ /* 0x000fc8000bf05270 */
[----:B------:R-:W-:Y:S02]  /*2b00*/  USEL UR7, URZ, 0x1, UP0 ;  /* 0x00000001ff077887 */ /* 0x000fe40008000000 */
[----:B------:R-:W-:-:S04]  /*2b10*/  USEL UR4, UR4, URZ, UP0 ;  /* 0x000000ff04047287 */ /* 0x000fc80008000000 */
[----:B------:R-:W-:Y:S01]  /*2b20*/  ULEA UR4, UR4, UR37, 0x3 ;  /* 0x0000002504047291 */ /* 0x000fe2000f8e18ff */
[----:B-1----:R-:W-:-:S04]  /*2b30*/  LOP3.LUT R3, R12, UR7, RZ, 0x3c, !PT ;  /* 0x000000070c037c12 */ /* 0x002fc8000f8e3cff */
[----:B------:R-:W-:-:S04]  /*2b40*/  SHF.L.U32 R0, R3, 0x1f, RZ ;  /* 0x0000001f03007819 */ /* 0x000fc800000006ff */
[----:B------:R-:W1:Y:S02]  /*2b50*/  SYNCS.PHASECHK.TRANS64 P0, [UR4+0xa0], R0 ;  /* 0x0000a000ff0075a7 */ /* 0x000e640008001004 */
[----:B-1----:R-:W-:Y:S05]  /*2b60*/  @P0 EXIT ;  /* 0x000000000000094d */ /* 0x002fea0003800000 */
[----:B------:R-:W-:Y:S02]  /*2b70*/  SHF.L.U32 R3, R3, 0x1f, RZ ;  /* 0x0000001f03037819 */ /* 0x000fe400000006ff */
[----:B------:R-:W-:-:S07]  /*2b80*/  MOV R0, UR4 ;  /* 0x0000000400007c02 */ /* 0x000fce0008000f00 */
.L_x_47:
[----:B-1----:R1:W2:Y:S02]  /*2b90*/  SYNCS.PHASECHK.TRANS64.TRYWAIT P0, [R0+URZ+0xa0], R3 ;  /* 0x0000a003000075a7 */ /* 0x0022a400080011ff */
[----:B--2---:R-:W-:Y:S05]  /*2ba0*/  @!P0 NANOSLEEP.SYNCS 0x989680 ;  /* 0x009896800000895d */ /* 0x004fea0003900000 */
[----:B------:R-:W2:Y:S02]  /*2bb0*/  @!P0 SYNCS.PHASECHK.TRANS64 P0, [R0+URZ+0xa0], R3 ;  /* 0x0000a003000085a7 */ /* 0x000ea400080010ff */
[----:B--2---:R-:W-:Y:S05]  /*2bc0*/  @P0 EXIT ;  /* 0x000000000000094d */ /* 0x004fea0003800000 */
[----:B------:R-:W-:Y:S05]  /*2bd0*/  BRA `(.L_x_47) ;  /* 0xfffffffc00ec7947 */ /* 0x000fea000383ffff */
.L_x_40:
[----:B------:R-:W-:-:S09]  /*2be0*/  UISETP.NE.AND UP1, UPT, UR8, URZ, UPT ;  /* 0x000000ff0800728c */ /* 0x000fd2000bf25270 */
[----:B------:R-:W-:Y:S05]  /*2bf0*/  BRA.U UP1, `(.L_x_48) ;  /* 0x00000011013c7547 */ /* 0x000fea000b800000 */
[----:B------:R-:W-:Y:S01]  /*2c00*/  UMOV UR4, 0x40 ;  /* 0x0000004000047882 */ /* 0x000fe20000000000 */
[----:B------:R-:W-:Y:S01]  /*2c10*/  NOP ;  /* 0x0000000000007918 */ /* 0x000fe20000000000 */
[----:B------:R-:W-:Y:S01]  /*2c20*/  ULEA UR4, UR37, UR4, 0x18 ;  /* 0x0000000425047291 */ /* 0x000fe2000f8ec0ff */
[----:B------:R-:W-:Y:S02]  /*2c30*/  UMOV UR5, 0x400 ;  /* 0x0000040000057882 */ /* 0x000fe40000000000 */
[----:B------:R-:W-:-:S06]  /*2c40*/  ULEA UR37, UR37, UR5, 0x18 ;  /* 0x0000000525257291 */ /* 0x000fcc000f8ec0ff */
[----:B------:R-:W1:Y:S02]  /*2c50*/  LDS.U8 R0, [UR4+0x1c] ;  /* 0x00001c04ff007984 */ /* 0x000e640008000000 */
[----:B-1----:R-:W-:-:S13]  /*2c60*/  ISETP.NE.AND P0, PT, R0, RZ, PT ;  /* 0x000000ff0000720c */ /* 0x002fda0003f05270 */
[----:B------:R-:W-:Y:S05]  /*2c70*/  @P0 BRA `(.L_x_49) ;  /* 0x0000000000580947 */ /* 0x000fea0003800000 */
[----:B------:R-:W-:-:S13]  /*2c80*/  ELECT P0, URZ, PT ;  /* 0x0000000000ff782f */ /* 0x000fda0003800000 */
[----:B------:R-:W-:Y:S05]  /*2c90*/  @!P0 BRA `(.L_x_50) ;  /* 0x0000000000608947 */ /* 0x000fea0003800000 */
[----:B------:R-:W-:Y:S01]  /*2ca0*/  UMOV UR5, 0x10 ;  /* 0x0000001000057882 */ /* 0x000fe20000000000 */
[----:B------:R-:W-:Y:S01]  /*2cb0*/  HFMA2 R0, -RZ, RZ, 0, 5.9604644775390625e-08 ;  /* 0x00000001ff007431 */ /* 0x000fe200000001ff */
[----:B------:R-:W-:-:S03]  /*2cc0*/  MOV R2, 0xffff ;  /* 0x0000ffff00027802 */ /* 0x000fc60000000f00 */
[----:B------:R-:W-:Y:S04]  /*2cd0*/  DEPBAR.LE SB1, 0x36 ;  /* 0x00009d800000791a */ /* 0x000fe80000000000 */
[----:B------:R-:W1:Y:S02]  /*2ce0*/  UTCATOMSWS.FIND_AND_SET.ALIGN UP0, UR5, UR5 ;  /* 0x00000005000575e3 */ /* 0x000e640008000800 */
[----:B-1----:R-:W-:Y:S01]  /*2cf0*/  MOV R3, UR5 ;  /* 0x0000000500037c02 */ /* 0x002fe20008000f00 */
[----:B------:R-:W-:Y:S06]  /*2d00*/  BRA.U UP0, `(.L_x_51) ;  /* 0x0000000100187547 */ /* 0x000fec000b800000 */
.L_x_52:
[----:B------:R-:W-:Y:S05]  /*2d10*/  NANOSLEEP 0x64 ;  /* 0x000000640000795d */ /* 0x000fea0003800000 */
[----:B------:R-:W-:-:S05]  /*2d20*/  UMOV UR5, 0x10 ;  /* 0x0000001000057882 */ /* 0x000fca0000000000 */
[----:B------:R-:W-:Y:S04]  /*2d30*/  DEPBAR.LE SB1, 0x36 ;  /* 0x00009d800000791a */ /* 0x000fe80000000000 */
[----:B------:R-:W1:Y:S02]  /*2d40*/  UTCATOMSWS.FIND_AND_SET.ALIGN UP0, UR5, UR5 ;  /* 0x00000005000575e3 */ /* 0x000e640008000800 */
[----:B-1----:R-:W-:Y:S01]  /*2d50*/  MOV R3, UR5 ;  /* 0x0000000500037c02 */ /* 0x002fe20008000f00 */
[----:B------:R-:W-:Y:S05]  /*2d60*/  BRA.U !UP0, `(.L_x_52) ;  /* 0xfffffffd08e87547 */ /* 0x000fea000b83ffff */
.L_x_51:
[-C--:B------:R-:W-:Y:S02]  /*2d70*/  SHF.L.U32 R2, R2, R3.reuse, RZ ;  /* 0x0000000302027219 */ /* 0x080fe400000006ff */
[----:B------:R-:W-:Y:S01]  /*2d80*/  SHF.L.U32 R0, R0, R3, RZ ;  /* 0x0000000300007219 */ /* 0x000fe200000006ff */
[----:B------:R-:W-:Y:S02]  /*2d90*/  IMAD.SHL.U32 R3, R3, 0x20, RZ ;  /* 0x0000002003037824 */ /* 0x000fe400078e00ff */
[----:B------:R1:W-:Y:S04]  /*2da0*/  ATOMS.OR RZ, [UR4+0x14], R2 ;  /* 0x00001402ffff798c */ /* 0x0003e8000b000004 */
[----:B------:R1:W-:Y:S04]  /*2db0*/  ATOMS.OR RZ, [UR4+0x18], R0 ;  /* 0x00001800ffff798c */ /* 0x0003e8000b000004 */
[----:B------:R1:W-:Y:S01]  /*2dc0*/  STS [UR37+0x140], R3 ;  /* 0x00014003ff007988 */ /* 0x0003e20008000825 */
[----:B------:R-:W-:Y:S05]  /*2dd0*/  BRA `(.L_x_50) ;  /* 0x0000000000107947 */ /* 0x000fea0003800000 */
.L_x_49:
[----:B------:R-:W-:Y:S02]  /*2de0*/  MOV R0, 0xffffffff ;  /* 0xffffffff00007802 */ /* 0x000fe40000000f00 */
[----:B------:R-:W-:-:S03]  /*2df0*/  MOV R2, 0x2e20 ;  /* 0x00002e2000027802 */ /* 0x000fc60000000f00 */
[----:B------:R1:W-:Y:S04]  /*2e00*/  STS [UR37+0x140], R0 ;  /* 0x00014000ff007988 */ /* 0x0003e80008000825 */
[----:B-1-3-5:R-:W-:Y:S05]  /*2e10*/  CALL.REL.NOINC `($__internal_1_$__cuda_sm10x_tcgen05_guardrail_trap_phase_invalid_during_alloc) ;  /* 0x0000005c00d07944 */ /* 0x02afea0003c00000 */
.L_x_50:
[----:B------:R-:W-:Y:S05]  /*2e20*/  WARPSYNC.ALL ;  /* 0x0000000000007948 */ /* 0x000fea0003800000 */
[----:B------:R-:W2:Y:S01]  /*2e30*/  S2UR UR5, SR_CgaCtaId ;  /* 0x00000000000579c3 */ /* 0x000ea20000008800 */
[----:B------:R-:W-:Y:S01]  /*2e40*/  UMOV UR4, 0x400 ;  /* 0x0000040000047882 */ /* 0x000fe20000000000 */
[----:B------:R-:W-:-:S06]  /*2e50*/  NOP ;  /* 0x0000000000007918 */ /* 0x000fcc0000000000 */
[----:B------:R-:W-:Y:S06]  /*2e60*/  BAR.ARV 0x6, 0xa0 ;  /* 0x0182800000007b1d */ /* 0x000fec0000002000 */
[----:B------:R-:W4:Y:S01]  /*2e70*/  LDCU UR7, c[0x0][0x38c] ;  /* 0x00007180ff0777ac */ /* 0x000f220008000800 */
[----:B------:R-:W-:Y:S01]  /*2e80*/  IMAD.MOV.U32 R11, RZ, RZ, 0x1 ;  /* 0x00000001ff0b7424 */ /* 0x000fe200078e00ff */
[----:B------:R-:W-:Y:S01]  /*2e90*/  CS2R R8, SRZ ;  /* 0x0000000000087805 */ /* 0x000fe2000001ff00 */
[----:B------:R-:W-:Y:S01]  /*2ea0*/  IMAD.MOV.U32 R10, RZ, RZ, RZ ;  /* 0x000000ffff0a7224 */ /* 0x000fe200078e00ff */
[----:B------:R-:W3:Y:S01]  /*2eb0*/  LDCU UR6, c[0x0][0x38c] ;  /* 0x00007180ff0677ac */ /* 0x000ee20008000800 */
[----:B------:R-:W-:Y:S01]  /*2ec0*/  UMOV UR15, URZ ;  /* 0x000000ff000f7c82 */ /* 0x000fe20008000000 */
[----:B------:R-:W-:Y:S01]  /*2ed0*/  UMOV UR14, URZ ;  /* 0x000000ff000e7c82 */ /* 0x000fe20008000000 */
[----:B--2---:R-:W-:Y:S01]  /*2ee0*/  ULEA UR5, UR5, UR4, 0x18 ;  /* 0x0000000405057291 */ /* 0x004fe2000f8ec0ff */
[----:B------:R-:W-:Y:S01]  /*2ef0*/  UMOV UR32, 0x0 ;  /* 0x0000000000207882 */ /* 0x000fe20000000000 */
[----:B------:R-:W-:-:S02]  /*2f00*/  UMOV UR33, 0x4200010 ;  /* 0x0420001000217882 */ /* 0x000fc40000000000 */
[----:B------:R-:W-:Y:S02]  /*2f10*/  UIADD3 UR9, UPT, UPT, UR5, 0x4400, URZ ;  /* 0x0000440005097890 */ /* 0x000fe4000fffe0ff */
[----:B------:R-:W-:Y:S02]  /*2f20*/  UIADD3 UR10, UPT, UPT, UR5, 0x14400, URZ ;  /* 0x00014400050a7890 */ /* 0x000fe4000fffe0ff */
[----:B----4-:R-:W-:Y:S01]  /*2f30*/  UIADD3 UR7, UPT, UPT, UR7, 0x7f, URZ ;  /* 0x0000007f07077890 */ /* 0x010fe2000fffe0ff */
[----:B-1----:R-:W1:Y:S01]  /*2f40*/  LDS R0, [UR5+0x140] ;  /* 0x00014005ff007984 */ /* 0x002e620008000800 */
[----:B------:R-:W-:Y:S02]  /*2f50*/  USHF.R.U32.HI UR9, URZ, 0x4, UR9 ;  /* 0x00000004ff097899 */ /* 0x000fe40008011609 */
[----:B------:R-:W-:Y:S02]  /*2f60*/  USHF.R.S32.HI UR4, URZ, 0x1f, UR7 ;  /* 0x0000001fff047899 */ /* 0x000fe40008011407 */
[----:B------:R-:W-:-:S02]  /*2f70*/  USHF.R.U32.HI UR10, URZ, 0x4, UR10 ;  /* 0x00000004ff0a7899 */ /* 0x000fc4000801160a */
[----:B------:R-:W-:Y:S02]  /*2f80*/  ULEA.HI UR4, UR4, UR7, URZ, 0x7 ;  /* 0x0000000704047291 */ /* 0x000fe4000f8f38ff */
[----:B------:R-:W-:Y:S02]  /*2f90*/  ULOP3.LUT UR9, UR9, 0x3fff, URZ, 0xc0, !UPT ;  /* 0x00003fff09097892 */ /* 0x000fe4000f8ec0ff */
[----:B------:R-:W-:Y:S02]  /*2fa0*/  USHF.R.S32.HI UR4, URZ, 0x7, UR4 ;  /* 0x00000007ff047899 */ /* 0x000fe40008011404 */
[----:B------:R-:W-:Y:S02]  /*2fb0*/  ULOP3.LUT UR10, UR10, 0x3fff, URZ, 0xc0, !UPT ;  /* 0x00003fff0a0a7892 */ /* 0x000fe4000f8ec0ff */
[----:B------:R-:W-:Y:S01]  /*2fc0*/  UISETP.LT.AND UP0, UPT, UR4, 0x1, UPT ;  /* 0x000000010400788c */ /* 0x000fe2000bf01270 */
[----:B------:R-:W-:Y:S01]  /*2fd0*/  UMOV UR30, 0x0 ;  /* 0x00000000001e7882 */ /* 0x000fe20000000000 */
[----:B------:R-:W-:-:S02]  /*2fe0*/  UMOV UR31, 0x4200010 ;  /* 0x04200010001f7882 */ /* 0x000fc40000000000 */
[----:B------:R-:W-:Y:S01]  /*2ff0*/  USEL UR8, UR4, 0x1, !UP0 ;  /* 0x0000000104087887 */ /* 0x000fe2000c000000 */
[----:B------:R-:W-:Y:S01]  /*3000*/  UMOV UR28, 0x0 ;  /* 0x00000000001c7882 */ /* 0x000fe20000000000 */
[----:B------:R-:W-:Y:S01]  /*3010*/  UMOV UR29, 0x4200010 ;  /* 0x04200010001d7882 */ /* 0x000fe20000000000 */
[----:B------:R-:W-:Y:S01]  /*3020*/  UMOV UR26, 0x0 ;  /* 0x00000000001a7882 */ /* 0x000fe20000000000 */
[----:B------:R-:W-:Y:S01]  /*3030*/  UMOV UR27, 0x4200010 ;  /* 0x04200010001b7882 */ /* 0x000fe20000000000 */
[----:B------:R-:W-:Y:S01]  /*3040*/  UMOV UR24, 0x0 ;  /* 0x0000000000187882 */ /* 0x000fe20000000000 */
[----:B------:R-:W-:Y:S01]  /*3050*/  UMOV UR25, 0x4200010 ;  /* 0x0420001000197882 */ /* 0x000fe20000000000 */
[----:B------:R-:W-:Y:S01]  /*3060*/  UMOV UR22, 0x0 ;  /* 0x0000000000167882 */ /* 0x000fe20000000000 */
[----:B------:R-:W-:Y:S01]  /*3070*/  UMOV UR23, 0x4200010 ;  /* 0x0420001000177882 */ /* 0x000fe20000000000 */
[----:B------:R-:W-:Y:S02]  /*3080*/  ULOP3.LUT UR9, UR9, 0x10000, URZ, 0xfc, !UPT ;  /* 0x0001000009097892 */ /* 0x000fe4000f8efcff */
[----:B------:R-:W-:-:S02]  /*3090*/  ULOP3.LUT UR10, UR10, 0x10000, URZ, 0xfc, !UPT ;  /* 0x000100000a0a7892 */ /* 0x000fc4000f8efcff */
[----:B------:R-:W-:Y:S02]  /*30a0*/  UIADD3 UR8, UPT, UPT, -UR8, URZ, URZ ;  /* 0x000000ff08087290 */ /* 0x000fe4000fffe1ff */
[----:B---3--:R-:W-:Y:S01]  /*30b0*/  UISETP.GE.AND UP3, UPT, UR6, 0x1, UPT ;  /* 0x000000010600788c */ /* 0x008fe2000bf66270 */
[----:B------:R-:W-:Y:S01]  /*30c0*/  UMOV UR20, 0x0 ;  /* 0x0000000000147882 */ /* 0x000fe20000000000 */
[----:B------:R-:W-:Y:S01]  /*30d0*/  UMOV UR21, 0x4200010 ;  /* 0x0420001000157882 */ /* 0x000fe20000000000 */
[----:B------:R-:W-:Y:S01]  /*30e0*/  UMOV UR18, 0x0 ;  /* 0x0000000000127882 */ /* 0x000fe20000000000 */
[----:B-1----:R-:W-:Y:S01]  /*30f0*/  R2UR UR16, R0 ;  /* 0x00000000001072ca */ /* 0x002fe200000e0000 */
[----:B------:R-:W-:-:S14]  /*3100*/  UMOV UR19, 0x4200010 ;  /* 0x0420001000137882 */ /* 0x000fdc0000000000 */
.L_x_59:
[----:B------:R-:W-:Y:S02]  /*3110*/  LEA R0, R10, UR5, 0x3 ;  /* 0x000000050a007c11 */ /* 0x000fe4000f8e18ff */
[----:B------:R-:W-:Y:S02]  /*3120*/  SHF.L.U32 R5, R9, 0x1f, RZ ;  /* 0x0000001f09057819 */ /* 0x000fe400000006ff */
[----:B------:R-:W-:Y:S01]  /*3130*/  PLOP3.LUT P0, PT, PT, PT, UP3, 0x80, 0x8 ;  /* 0x000000000008781c */ /* 0x000fe20003f0f038 */
[----:B------:R-:W-:Y:S01]  /*3140*/  VIADD R3, R0, 0xa0 ;  /* 0x000000a000037836 */ /* 0x000fe20000000000 */
[----:B-1----:R-:W1:Y:S02]  /*3150*/  SYNCS.PHASECHK.TRANS64.TRYWAIT P1, [R0+URZ+0x90], R5 ;  /* 0x00009005000075a7 */ /* 0x002e6400080211ff */
[----:B-1-3--:R-:W-:Y:S09]  /*3160*/  @!P1 BRA `(.L_x_53) ;  /* 0x0000005000fc9947 */ /* 0x00aff20003800000 */
.L_x_146:
[----:B------:R-:W-:Y:S01]  /*3170*/  LEA R4, R10, UR5, 0x4 ;  /* 0x000000050a047c11 */ /* 0x000fe2000f8e20ff */
[----:B------:R-:W-:Y:S01]  /*3180*/  @UP3 ULEA UR7, UR14, UR5, 0x3 ;  /* 0x000000050e073291 */ /* 0x000fe2000f8e18ff */
[----:B------:R-:W-:Y:S01]  /*3190*/  PLOP3.LUT P2, PT, PT, PT, PT, 0x80, 0x8 ;  /* 0x000000000008781c */ /* 0x000fe20003f4f070 */
[----:B------:R-:W-:Y:S01]  /*31a0*/  ULEA UR6, UR15, UR5, 0x3 ;  /* 0x000000050f067291 */ /* 0x000fe2000f8e18ff */
[----:B------:R-:W-:Y:S01]  /*31b0*/  PRMT R3, RZ, 0x654, R3 ;  /* 0x00000654ff037816 */ /* 0x000fe20000000003 */
[----:B------:R-:W-:Y:S01]  /*31c0*/  ULEA.HI UR11, UR15, UR15, URZ, 0x1 ;  /* 0x0000000f0f0b7291 */ /* 0x000fe2000f8f08ff */
[----:B-1----:R-:W1:Y:S01]  /*31d0*/  LDS.128 R4, [R4+0x120] ;  /* 0x0001200004047984 */ /* 0x002e620000000c00 */
[----:B------:R-:W-:Y:S02]  /*31e0*/  @P0 SHF.L.U32 R2, R8, 0x1f, RZ ;  /* 0x0000001f08020819 */ /* 0x000fe400000006ff */
[----:B------:R-:W-:Y:S01]  /*31f0*/  SHF.L.U32 R0, R11, 0x1f, RZ ;  /* 0x0000001f0b007819 */ /* 0x000fe200000006ff */
[----:B------:R-:W-:Y:S01]  /*3200*/  @!PT LDS RZ, [RZ] ;  /* 0x00000000fffff984 */ /* 0x000fe20000000800 */
[----:B------:R-:W-:Y:S01]  /*3210*/  @!PT LDS RZ, [RZ] ;  /* 0x00000000fffff984 */ /* 0x000fe20000000800 */
[----:B------:R-:W-:Y:S01]  /*3220*/  @!PT LDS RZ, [RZ] ;  /* 0x00000000fffff984 */ /* 0x000fe20000000800 */
[----:B------:R-:W-:Y:S01]  /*3230*/  @!PT LDS RZ, [RZ] ;  /* 0x00000000fffff984 */ /* 0x000fe20000000800 */
[----:B------:R2:W-:Y:S06]  /*3240*/  MEMBAR.ALL.CTA ;  /* 0x0000000000007992 */ /* 0x0005ec0000008000 */
[----:B--2---:R-:W2:Y:S02]  /*3250*/  FENCE.VIEW.ASYNC.S ;  /* 0x00000000000073c6 */ /* 0x004ea40000000000 */
[----:B--2---:R2:W-:Y:S01]  /*3260*/  SYNCS.ARRIVE.TRANS64.RED.A1T0 RZ, [R3+URZ], RZ ;  /* 0x000000ff03ff79a7 */ /* 0x0045e200081004ff */
[----:B------:R2:W3:Y:S01]  /*3270*/  @P0 SYNCS.PHASECHK.TRANS64.TRYWAIT P2, [UR7], R2 ;  /* 0x00000002ff0005a7 */ /* 0x0004e20008041107 */
[----:B------:R-:W-:-:S02]  /*3280*/  USHF.L.U32 UR7, UR11, 0x6, URZ ;  /* 0x000000060b077899 */ /* 0x000fc400080006ff */
[----:B------:R-:W-:Y:S01]  /*3290*/  ULOP3.LUT UR11, UR11, 0xffe, URZ, 0xc0, !UPT ;  /* 0x00000ffe0b0b7892 */ /* 0x000fe2000f8ec0ff */
[----:B-1----:R-:W-:Y:S01]  /*32a0*/  LOP3.LUT P1, RZ, R6, 0x1, RZ, 0xc0, !PT ;  /* 0x0000000106ff7812 */ /* 0x002fe2000782c0ff */
[----:B------:R-:W-:Y:S02]  /*32b0*/  ULOP3.LUT UR7, UR7, 0xffffff80, URZ, 0xc0, !UPT ;  /* 0xffffff8007077892 */ /* 0x000fe4000f8ec0ff */
[----:B------:R-:W-:Y:S02]  /*32c0*/  UIADD3 UR11, UPT, UPT, -UR11, UR15, URZ ;  /* 0x0000000f0b0b7290 */ /* 0x000fe4000fffe1ff */
[----:B------:R-:W-:-:S04]  /*32d0*/  UIADD3 UR7, UPT, UPT, UR16, UR7, URZ ;  /* 0x0000000710077290 */ /* 0x000fc8000fffe0ff */
[----:B------:R-:W-:Y:S01]  /*32e0*/  ULEA UR7, UR11, UR7, 0x14 ;  /* 0x000000070b077291 */ /* 0x000fe2000f8ea0ff */
[----:B------:R-:W1:Y:S02]  /*32f0*/  SYNCS.PHASECHK.TRANS64.TRYWAIT P0, [UR6+0xd0], R0 ;  /* 0x0000d000ff0075a7 */ /* 0x000e640008001106 */
[----:B-123--:R-:W-:Y:S09]  /*3300*/  @!P0 BRA `(.L_x_54) ;  /* 0x0000005000a88947 */ /* 0x00eff20003800000 */
.L_x_148:
[----:B------:R-:W-:Y:S01]  /*3310*/  IADD3 R10, PT, PT, R10, 0x1, RZ ;  /* 0x000000010a0a7810 */ /* 0x000fe20007ffe0ff */
[----:B------:R-:W-:Y:S06]  /*3320*/  BRA.U !UP3, `(.L_x_55) ;  /* 0x000000050b107547 */ /* 0x000fec000b800000 */
[----:B------:R-:W-:Y:S01]  /*3330*/  UPLOP3.LUT UP4, UPT, UPT, UPT, UPT, 0x40, 0x4 ;  /* 0x000000000004789c */ /* 0x000fe20003f8e870 */
[----:B------:R-:W-:Y:S01]  /*3340*/  UMOV UR13, UR8 ;  /* 0x00000008000d7c82 */ /* 0x000fe20008000000 */
[----:B------:R-:W-:Y:S01]  /*3350*/  UMOV UR12, UR4 ;  /* 0x00000004000c7c82 */ /* 0x000fe20008000000 */
[----:B------:R-:W-:-:S08]  /*3360*/  UMOV UR17, UR14 ;  /* 0x0000000e00117c82 */ /* 0x000fd00008000000 */
.L_x_58:
[----:B------:R-:W-:Y:S02]  /*3370*/  UIADD3 UR13, UPT, UPT, UR13, 0x1, URZ ;  /* 0x000000010d0d7890 */ /* 0x000fe4000fffe0ff */
[----:B--2---:R-:W-:Y:S02]  /*3380*/  ULEA UR11, UR17, UR5, 0x3 ;  /* 0x00000005110b7291 */ /* 0x004fe4000f8e18ff */
[----:B------:R-:W-:Y:S01]  /*3390*/  UISETP.NE.AND UP0, UPT, UR13, URZ, UPT ;  /* 0x000000ff0d00728c */ /* 0x000fe2000bf05270 */
[----:B---3--:R-:W-:Y:S10]  /*33a0*/  @P2 BRA `(.L_x_56) ;  /* 0x00000000000c2947 */ /* 0x008ff40003800000 */
[----:B-1----:R-:W-:Y:S04]  /*33b0*/  SHF.L.U32 R3, R8, 0x1f, RZ ;  /* 0x0000001f08037819 */ /* 0x002fe800000006ff */
[----:B------:R-:W1:Y:S02]  /*33c0*/  SYNCS.PHASECHK.TRANS64.TRYWAIT P0, [UR11], R3 ;  /* 0x00000003ff0075a7 */ /* 0x000e64000800110b */
[----:B-1----:R-:W-:Y:S05]  /*33d0*/  @!P0 BRA `(.L_x_57) ;  /* 0x00000050008c8947 */ /* 0x002fea0003800000 */
.L_x_56:
[----:B------:R-:W-:Y:S01]  /*33e0*/  UISETP.NE.AND UP1, UPT, UR12, 0x1, UPT ;  /* 0x000000010c00788c */ /* 0x000fe2000bf25270 */
[----:B------:R-:W-:Y:S01]  /*33f0*/  PLOP3.LUT P2, PT, PT, PT, PT, 0x80, 0x8 ;  /* 0x000000000008781c */ /* 0x000fe20003f4f070 */
[----:B------:R-:W-:Y:S02]  /*3400*/  UIADD3 UR14, UPT, UPT, UR17, 0x1, URZ ;  /* 0x00000001110e7890 */ /* 0x000fe4000fffe0ff */
[----:B------:R-:W-:Y:S02]  /*3410*/  ULEA UR64, UR17, UR10, 0xb ;  /* 0x0000000a11407291 */ /* 0x000fe4000f8e58ff */
[----:B------:R-:W-:Y:S01]  /*3420*/  UISETP.NE.AND UP2, UPT, UR14, 0x4, UPT ;  /* 0x000000040e00788c */ /* 0x000fe2000bf45270 */
[----:B------:R-:W-:Y:S01]  /*3430*/  PLOP3.LUT P0, PT, PT, PT, UP1, 0x80, 0x8 ;  /* 0x000000000008781c */ /* 0x000fe20003f0f018 */
[----:B------:R-:W-:Y:S02]  /*3440*/  ULEA UR62, UR17, UR9, 0xa ;  /* 0x00000009113e7291 */ /* 0x000fe4000f8e50ff */
[----:B------:R-:W-:Y:S02]  /*3450*/  USEL UR35, URZ, 0x1, UP2 ;  /* 0x00000001ff237887 */ /* 0x000fe40009000000 */
[----:B------:R-:W-:Y:S02]  /*3460*/  USEL UR14, UR14, URZ, UP2 ;  /* 0x000000ff0e0e7287 */ /* 0x000fe40009000000 */
[----:B------:R-:W-:Y:S02]  /*3470*/  UIADD3 UR60, UPT, UPT, UR64, 0x2, URZ ;  /* 0x00000002403c7890 */ /* 0x000fe4000fffe0ff */
[----:B------:R-:W-:Y:S01]  /*3480*/  @UP1 ULEA UR34, UR14, UR5, 0x3 ;  /* 0x000000050e221291 */ /* 0x000fe2000f8e18ff */
[----:B------:R-:W-:Y:S01]  /*3490*/  LOP3.LUT R8, R8, UR35, RZ, 0x3c, !PT ;  /* 0x0000002308087c12 */ /* 0x000fe2000f8e3cff */
[----:B------:R-:W-:Y:S02]  /*34a0*/  UIADD3 UR58, UPT, UPT, UR62, 0x2, URZ ;  /* 0x000000023e3a7890 */ /* 0x000fe4000fffe0ff */
[----:B------:R-:W-:Y:S01]  /*34b0*/  UIADD3 UR56, UPT, UPT, UR64, 0x4, URZ ;  /* 0x0000000440387890 */ /* 0x000fe2000fffe0ff */
[----:B-1----:R-:W-:Y:S01]  /*34c0*/  @P0 SHF.L.U32 R0, R8, 0x1f, RZ ;  /* 0x0000001f08000819 */ /* 0x002fe200000006ff */
[----:B------:R-:W-:Y:S02]  /*34d0*/  UIADD3 UR54, UPT, UPT, UR62, 0x4, URZ ;  /* 0x000000043e367890 */ /* 0x000fe4000fffe0ff */
[----:B------:R-:W-:Y:S01]  /*34e0*/  UIADD3 UR52, UPT, UPT, UR64, 0x6, URZ ;  /* 0x0000000640347890 */ /* 0x000fe2000fffe0ff */
[----:B------:R2:W3:Y:S01]  /*34f0*/  @P0 SYNCS.PHASECHK.TRANS64.TRYWAIT P2, [UR34], R0 ;  /* 0x00000000ff0005a7 */ /* 0x0004e20008041122 */
[----:B------:R-:W-:Y:S02]  /*3500*/  UIADD3 UR50, UPT, UPT, UR62, 0x6, URZ ;  /* 0x000000063e327890 */ /* 0x000fe4000fffe0ff */
        /* <DEDUP_REMOVED lines=9> */
[----:B------:R-:W-:Y:S01]  /*35a0*/  UIADD3 UR12, UPT, UPT, UR12, -0x1, URZ ;  /* 0xffffffff0c0c7890 */ /* 0x000fe2000fffe0ff */
[----:B------:R-:W-:Y:S01]  /*35b0*/  UMOV UR65, 0x40004040 ;  /* 0x4000404000417882 */ /* 0x000fe20000000000 */
[----:B------:R-:W-:Y:S01]  /*35c0*/  UMOV UR63, 0x40004040 ;  /* 0x40004040003f7882 */ /* 0x000fe20000000000 */
[----:B------:R-:W-:Y:S01]  /*35d0*/  UMOV UR61, 0x40004040 ;  /* 0x40004040003d7882 */ /* 0x000fe20000000000 */
[----:B------:R2:W-:Y:S01]  /*35e0*/  UTCHMMA gdesc[UR62], gdesc[UR64], tmem[UR7], tmem[UR32], idesc[UR33], UP4 ;  /* 0x00ff20403e0075ea */ /* 0x0005e2000a000007 */
[----:B------:R-:W-:Y:S01]  /*35f0*/  UPLOP3.LUT UP4, UPT, UPT, UPT, UPT, 0x80, 0x8 ;  /* 0x000000000008789c */ /* 0x000fe20003f8f070 */
[----:B------:R-:W-:Y:S01]  /*3600*/  UMOV UR59, 0x40004040 ;  /* 0x40004040003b7882 */ /* 0x000fe20000000000 */
[----:B------:R-:W-:Y:S01]  /*3610*/  UMOV UR57, 0x40004040 ;  /* 0x4000404000397882 */ /* 0x000fe20000000000 */
[----:B------:R2:W-:Y:S01]  /*3620*/  UTCHMMA gdesc[UR58], gdesc[UR60], tmem[UR7], tmem[UR30], idesc[UR31], UPT ;  /* 0x00ff1e3c3a0075ea */ /* 0x0005e2000b800007 */
        /* <DEDUP_REMOVED lines=14> */
[----:B------:R-:W-:Y:S01]  /*3710*/  UMOV UR35, 0x40004040 ;  /* 0x4000404000237882 */ /* 0x000fe20000000000 */
[----:B------:R2:W-:Y:S01]  /*3720*/  UTCHMMA gdesc[UR38], gdesc[UR40], tmem[UR7], tmem[UR20], idesc[UR21], UPT ;  /* 0x00ff1428260075ea */ /* 0x0005e2000b800007 */
[----:B------:R2:W-:Y:S01]  /*3730*/  UTCHMMA gdesc[UR34], gdesc[UR36], tmem[UR7], tmem[UR18], idesc[UR19], UPT ;  /* 0x00ff1224220075ea */ /* 0x0005e2000b800007 */
[----:B------:R2:W-:Y:S01]  /*3740*/  UTCBAR [UR11], URZ ;  /* 0x000000ff0b0073e9 */ /* 0x0005e200080000ff */
[----:B------:R-:W-:Y:S01]  /*3750*/  UMOV UR17, UR14 ;  /* 0x0000000e00117c82 */ /* 0x000fe20008000000 */
[----:B------:R-:W-:Y:S05]  /*3760*/  BRA.U UP0, `(.L_x_58) ;  /* 0xfffffffd00007547 */ /* 0x000fea000b83ffff */
.L_x_55:
[----:B------:R-:W-:Y:S01]  /*3770*/  UIADD3 UR15, UPT, UPT, UR15, 0x1, URZ ;  /* 0x000000010f0f7890 */ /* 0x000fe2000fffe0ff */
[C---:B------:R-:W-:Y:S01]  /*3780*/  ISETP.NE.AND P0, PT, R10.reuse, 0x2, PT ;  /* 0x000000020a00780c */ /* 0x040fe20003f05270 */
[----:B--2---:R-:W-:Y:S02]  /*3790*/  UIADD3 UR7, UPT, UPT, UR6, 0xb0, URZ ;  /* 0x000000b006077890 */ /* 0x004fe4000fffe0ff */
[----:B------:R-:W-:Y:S01]  /*37a0*/  UISETP.NE.AND UP0, UPT, UR15, 0x4, UPT ;  /* 0x000000040f00788c */ /* 0x000fe2000bf05270 */
[----:B-1----:R-:W-:Y:S02]  /*37b0*/  SEL R0, RZ, 0x1, P0 ;  /* 0x00000001ff007807 */ /* 0x002fe40000000000 */
[----:B------:R-:W-:Y:S01]  /*37c0*/  SEL R10, R10, RZ, P0 ;  /* 0x000000ff0a0a7207 */ /* 0x000fe20000000000 */
[----:B------:R-:W-:Y:S01]  /*37d0*/  USEL UR6, URZ, 0x1, UP0 ;  /* 0x00000001ff067887 */ /* 0x000fe20008000000 */
[----:B------:R-:W-:Y:S01]  /*37e0*/  LOP3.LUT R9, R9, R0, RZ, 0x3c, !PT ;  /* 0x0000000009097212 */ /* 0x000fe200078e3cff */
[----:B------:R-:W-:Y:S01]  /*37f0*/  USEL UR15, UR15, URZ, UP0 ;  /* 0x000000ff0f0f7287 */ /* 0x000fe20008000000 */
[----:B------:R1:W-:Y:S03]  /*3800*/  UTCBAR [UR7], URZ ;  /* 0x000000ff070073e9 */ /* 0x0003e600080000ff */
[----:B------:R-:W-:Y:S01]  /*3810*/  LOP3.LUT R11, R11, UR6, RZ, 0x3c, !PT ;  /* 0x000000060b0b7c12 */ /* 0x000fe2000f8e3cff */
[----:B------:R-:W-:Y:S07]  /*3820*/  @P1 BRA `(.L_x_59) ;  /* 0xfffffff800381947 */ /* 0x000fee000383ffff */
[----:B------:R-:W2:Y:S01]  /*3830*/  S2UR UR4, SR_CgaCtaId ;  /* 0x00000000000479c3 */ /* 0x000ea20000008800 */
[----:B------:R-:W-:Y:S01]  /*3840*/  ELECT P0, URZ, PT ;  /* 0x0000000000ff782f */ /* 0x000fe20003800000 */
[----:B------:R-:W-:Y:S01]  /*3850*/  IMAD.MOV.U32 R0, RZ, RZ, 0x1 ;  /* 0x00000001ff007424 */ /* 0x000fe200078e00ff */
[----:B------:R-:W-:Y:S01]  /*3860*/  UIADD3 UR5, UPT, UPT, UR5, 0xd0, URZ ;  /* 0x000000d005057890 */ /* 0x000fe2000fffe0ff */
[----:B------:R-:W-:Y:S01]  /*3870*/  SHF.L.U32 R3, R11, 0x1f, RZ ;  /* 0x0000001f0b037819 */ /* 0x000fe200000006ff */
[----:B------:R-:W-:-:S03]  /*3880*/  UMOV UR6, 0x40 ;  /* 0x0000004000067882 */ /* 0x000fc60000000000 */
[----:B------:R-:W-:Y:S01]  /*3890*/  UVIRTCOUNT.DEALLOC.SMPOOL 0x80 ;  /* 0x000000800000784c */ /* 0x000fe20000000000 */
[----:B--2---:R-:W-:Y:S02]  /*38a0*/  ULEA UR4, UR4, UR6, 0x18 ;  /* 0x0000000604047291 */ /* 0x004fe4000f8ec0ff */
[----:B------:R-:W-:-:S07]  /*38b0*/  ULEA UR6, UR15, UR5, 0x3 ;  /* 0x000000050f067291 */ /* 0x000fce000f8e18ff */
[----:B------:R2:W-:Y:S02]  /*38c0*/  @P0 STS.U8 [UR4+0x1c], R0 ;  /* 0x00001c00ff000988 */ /* 0x0005e40008000004 */
[----:B------:R-:W4:Y:S02]  /*38d0*/  SYNCS.PHASECHK.TRANS64.TRYWAIT P0, [UR6], R3 ;  /* 0x00000003ff0075a7 */ /* 0x000f240008001106 */
[----:B--2-4-:R-:W-:Y:S05]  /*38e0*/  @!P0 BRA `(.L_x_60) ;  /* 0x0000004c00608947 */ /* 0x014fea0003800000 */
.L_x_151:
[----:B-1----:R-:W-:-:S04]  /*38f0*/  UIADD3 UR7, UPT, UPT, UR15, 0x1, URZ ;  /* 0x000000010f077890 */ /* 0x002fc8000fffe0ff */
[----:B------:R-:W-:-:S04]  /*3900*/  UISETP.NE.AND UP0, UPT, UR7, 0x4, UPT ;  /* 0x000000040700788c */ /* 0x000fc8000bf05270 */
[----:B------:R-:W-:Y:S02]  /*3910*/  USEL UR8, URZ, 0x1, UP0 ;  /* 0x00000001ff087887 */ /* 0x000fe40008000000 */
[----:B------:R-:W-:-:S04]  /*3920*/  USEL UR7, UR7, URZ, UP0 ;  /* 0x000000ff07077287 */ /* 0x000fc80008000000 */
[----:B------:R-:W-:Y:S01]  /*3930*/  ULEA UR6, UR7, UR5, 0x3 ;  /* 0x0000000507067291 */ /* 0x000fe2000f8e18ff */
[----:B------:R-:W-:-:S04]  /*3940*/  LOP3.LUT R2, R11, UR8, RZ, 0x3c, !PT ;  /* 0x000000080b027c12 */ /* 0x000fc8000f8e3cff */
[----:B--2---:R-:W-:-:S04]  /*3950*/  SHF.L.U32 R3, R2, 0x1f, RZ ;  /* 0x0000001f02037819 */ /* 0x004fc800000006ff */
[----:B------:R-:W1:Y:S02]  /*3960*/  SYNCS.PHASECHK.TRANS64.TRYWAIT P0, [UR6], R3 ;  /* 0x00000003ff0075a7 */ /* 0x000e640008001106 */
[----:B-1----:R-:W-:Y:S05]  /*3970*/  @!P0 BRA `(.L_x_61) ;  /* 0x0000004c00548947 */ /* 0x002fea0003800000 */
.L_x_153:
        /* <DEDUP_REMOVED lines=9> */
.L_x_155:
[----:B------:R-:W-:-:S04]  /*3a10*/  UIADD3 UR7, UPT, UPT, UR7, 0x1, URZ ;  /* 0x0000000107077890 */ /* 0x000fc8000fffe0ff */
[----:B------:R-:W-:-:S04]  /*3a20*/  UISETP.NE.AND UP0, UPT, UR7, 0x4, UPT ;  /* 0x000000040700788c */ /* 0x000fc8000bf05270 */
[----:B------:R-:W-:Y:S02]  /*3a30*/  USEL UR6, URZ, 0x1, UP0 ;  /* 0x00000001ff067887 */ /* 0x000fe40008000000 */
[----:B------:R-:W-:-:S04]  /*3a40*/  USEL UR7, UR7, URZ, UP0 ;  /* 0x000000ff07077287 */ /* 0x000fc80008000000 */
[----:B------:R-:W-:Y:S01]  /*3a50*/  ULEA UR7, UR7, UR5, 0x3 ;  /* 0x0000000507077291 */ /* 0x000fe2000f8e18ff */
[----:B-1----:R-:W-:-:S04]  /*3a60*/  LOP3.LUT R3, R2, UR6, RZ, 0x3c, !PT ;  /* 0x0000000602037c12 */ /* 0x002fc8000f8e3cff */
[----:B------:R-:W-:-:S04]  /*3a70*/  SHF.L.U32 R3, R3, 0x1f, RZ ;  /* 0x0000001f03037819 */ /* 0x000fc800000006ff */
[----:B------:R-:W1:Y:S02]  /*3a80*/  SYNCS.PHASECHK.TRANS64.TRYWAIT P0, [UR7], R3 ;  /* 0x00000003ff0075a7 */ /* 0x000e640008001107 */
[----:B-1----:R-:W-:Y:S05]  /*3a90*/  @!P0 BRA `(.L_x_63) ;  /* 0x0000004c003c8947 */ /* 0x002fea0003800000 */
.L_x_157:
[----:B------:R-:W-:Y:S01]  /*3aa0*/  NOP ;  /* 0x0000000000007918 */ /* 0x000fe20000000000 */
[----:B-1----:R-:W1:Y:S01]  /*3ab0*/  LDS R0, [UR4+0x14] ;  /* 0x00001404ff007984 */ /* 0x002e620008000800 */
[----:B------:R-:W-:Y:S01]  /*3ac0*/  ULOP3.LUT UR6, UR16, 0xffff, URZ, 0xc0, !UPT ;  /* 0x0000ffff10067892 */ /* 0x000fe2000f8ec0ff */
[----:B------:R-:W-:Y:S01]  /*3ad0*/  UMOV UR8, 0xffff ;  /* 0x0000ffff00087882 */ /* 0x000fe20000000000 */
[----:B------:R-:W-:Y:S02]  /*3ae0*/  UMOV UR5, 0x1 ;  /* 0x0000000100057882 */ /* 0x000fe40000000000 */
[----:B------:R-:W-:-:S04]  /*3af0*/  USHF.R.U32.HI UR6, URZ, 0x5, UR6 ;  /* 0x00000005ff067899 */ /* 0x000fc80008011606 */
[----:B------:R-:W-:Y:S02]  /*3b00*/  USHF.L.U32 UR8, UR8, UR6, URZ ;  /* 0x0000000608087299 */ /* 0x000fe400080006ff */
[----:B------:R-:W-:-:S04]  /*3b10*/  USHF.L.U32 UR5, UR5, UR6, URZ ;  /* 0x0000000605057299 */ /* 0x000fc800080006ff */
[----:B-1----:R-:W-:-:S04]  /*3b20*/  LOP3.LUT R0, R0, UR8, RZ, 0xc0, !PT ;  /* 0x0000000800007c12 */ /* 0x002fc8000f8ec0ff */
[----:B------:R-:W-:-:S13]  /*3b30*/  ISETP.NE.AND P0, PT, R0, UR8, PT ;  /* 0x0000000800007c0c */ /* 0x000fda000bf05270 */
[----:B------:R-:W-:Y:S05]  /*3b40*/  @P0 BRA `(.L_x_64) ;  /* 0x0000000000580947 */ /* 0x000fea0003800000 */
[----:B------:R-:W1:Y:S02]  /*3b50*/  LDS R0, [UR4+0x18] ;  /* 0x00001804ff007984 */ /* 0x000e640008000800 */
[----:B-1----:R-:W-:-:S04]  /*3b60*/  LOP3.LUT R0, R0, UR5, RZ, 0xc0, !PT ;  /* 0x0000000500007c12 */ /* 0x002fc8000f8ec0ff */
[----:B------:R-:W-:-:S13]  /*3b70*/  ISETP.NE.AND P0, PT, R0, UR5, PT ;  /* 0x0000000500007c0c */ /* 0x000fda000bf05270 */
[----:B------:R-:W-:Y:S05]  /*3b80*/  @P0 BRA `(.L_x_65) ;  /* 0x00000000003c0947 */ /* 0x000fea0003800000 */
[----:B------:R-:W1:Y:S01]  /*3b90*/  S2R R2, SR_LANEID ;  /* 0x0000000000027919 */ /* 0x000e620000000000 */
[----:B------:R-:W-:Y:S01]  /*3ba0*/  ULOP3.LUT UR8, URZ, UR8, URZ, 0x33, !UPT ;  /* 0x00000008ff087292 */ /* 0x000fe2000f8e33ff */
[----:B------:R-:W-:Y:S01]  /*3bb0*/  LOP3.LUT R4, RZ, UR5, RZ, 0x33, !PT ;  /* 0x00000005ff047c12 */ /* 0x000fe2000f8e33ff */
[----:B------:R-:W-:Y:S02]  /*3bc0*/  VOTEU.ANY UR7, UPT, PT ;  /* 0x0000000000077886 */ /* 0x000fe400038e0100 */
[----:B------:R-:W-:Y:S01]  /*3bd0*/  UFLO.U32 UR7, UR7 ;  /* 0x00000007000772bd */ /* 0x000fe200080e0000 */
[----:B------:R-:W2:Y:S01]  /*3be0*/  REDUX UR5, R4 ;  /* 0x00000000040573c4 */ /* 0x000ea20000000000 */
[----:B------:R-:W-:-:S06]  /*3bf0*/  IMAD.U32 R0, RZ, RZ, UR8 ;  /* 0x00000008ff007e24 */ /* 0x000fcc000f8e00ff */
[----:B------:R4:W-:Y:S01]  /*3c00*/  UTCATOMSWS.AND URZ, UR8 ;  /* 0x0000000800ff79e3 */ /* 0x0009e20008000000 */
[----:B------:R-:W3:Y:S01]  /*3c10*/  REDUX UR6, R0 ;  /* 0x00000000000673c4 */ /* 0x000ee20000000000 */
[----:B-1----:R-:W-:Y:S01]  /*3c20*/  ISETP.EQ.U32.AND P0, PT, R2, UR7, PT ;  /* 0x0000000702007c0c */ /* 0x002fe2000bf02070 */
[----:B--2---:R-:W-:Y:S01]  /*3c30*/  IMAD.U32 R2, RZ, RZ, UR5 ;  /* 0x00000005ff027e24 */ /* 0x004fe2000f8e00ff */
[----:B---3--:R-:W-:-:S11]  /*3c40*/  MOV R3, UR6 ;  /* 0x0000000600037c02 */ /* 0x008fd60008000f00 */
[----:B------:R4:W-:Y:S04]  /*3c50*/  @P0 ATOMS.AND RZ, [UR4+0x14], R3 ;  /* 0x00001403ffff098c */ /* 0x0009e8000a800004 */
[----:B------:R4:W-:Y:S01]  /*3c60*/  @P0 ATOMS.AND RZ, [UR4+0x18], R2 ;  /* 0x00001802ffff098c */ /* 0x0009e2000a800004 */
[----:B------:R-:W-:Y:S05]  /*3c70*/  BRA `(.L_x_66) ;  /* 0x0000000000147947 */ /* 0x000fea0003800000 */
.L_x_65:
[----:B------:R-:W-:Y:S02]  /*3c80*/  MOV R2, 0x3ca0 ;  /* 0x00003ca000027802 */ /* 0x000fe40000000f00 */
[----:B---3-5:R-:W-:Y:S05]  /*3c90*/  CALL.REL.NOINC `($__internal_0_$__cuda_sm10x_tcgen05_guardrail_trap_col_being_dealloced_not_returned_by_alloc) ;  /* 0x0000005000247944 */ /* 0x028fea0003c00000 */
[----:B------:R-:W-:Y:S05]  /*3ca0*/  BRA `(.L_x_66) ;  /* 0x0000000000087947 */ /* 0x000fea0003800000 */
.L_x_64:
[----:B------:R-:W-:Y:S02]  /*3cb0*/  MOV R2, 0x3cd0 ;  /* 0x00003cd000027802 */ /* 0x000fe40000000f00 */
[----:B---3-5:R-:W-:Y:S05]  /*3cc0*/  CALL.REL.NOINC `($__internal_2_$__cuda_sm10x_tcgen05_guardrail_trap_unallocated_columns_being_dealloced) ;  /* 0x0000005000307944 */ /* 0x028fea0003c00000 */
.L_x_66:
[----:B------:R-:W-:Y:S01]  /*3cd0*/  NOP ;  /* 0x0000000000007918 */ /* 0x000fe20000000000 */
[----:B----4-:R-:W-:Y:S05]  /*3ce0*/  EXIT ;  /* 0x000000000000794d */ /* 0x010fea0003800000 */
.L_x_48:
[----:B------:R-:W-:-:S09]  /*3cf0*/  UISETP.NE.OR UP2, UPT, UR8, 0x3, !UP2 ;  /* 0x000000030800788c */ /* 0x000fd2000d745670 */
[----:B------:R-:W-:Y:S05]  /*3d00*/  BRA.U UP2, `(.L_x_67) ;  /* 0x0000001102147547 */ /* 0x000fea000b800000 */
[----:B------:R-:W1:Y:S01]  /*3d10*/  LDC R0, c[0x0][0xb30] ;  /* 0x0002cc00ff007b82 */ /* 0x000e620000000800 */
[----:B------:R-:W2:Y:S01]  /*3d20*/  LDCU.64 UR8, c[0x0][0x888] ;  /* 0x00011100ff0877ac */ /* 0x000ea20008000a00 */
[----:B------:R-:W-:Y:S02]  /*3d30*/  HFMA2 R25, -RZ, RZ, 0, 0 ;  /* 0x00000000ff197431 */ /* 0x000fe400000001ff */
[----:B------:R-:W-:Y:S01]  /*3d40*/  IMAD.MOV.U32 R32, RZ, RZ, 0x1 ;  /* 0x00000001ff207424 */ /* 0x000fe200078e00ff */
[----:B------:R-:W-:Y:S01]  /*3d50*/  MOV R23, 0x1000 ;  /* 0x0000100000177802 */ /* 0x000fe20000000f00 */
[----:B------:R-:W4:Y:S01]  /*3d60*/  LDCU.64 UR4, c[0x0][0x890] ;  /* 0x00011200ff0477ac */ /* 0x000f220008000a00 */
[----:B------:R-:W-:Y:S01]  /*3d70*/  IMAD.MOV.U32 R27, RZ, RZ, RZ ;  /* 0x000000ffff1b7224 */ /* 0x000fe200078e00ff */
[----:B------:R-:W3:Y:S01]  /*3d80*/  LDC R19, c[0x0][0x370] ;  /* 0x0000dc00ff137b82 */ /* 0x000ee20000000800 */
[----:B------:R-:W-:Y:S01]  /*3d90*/  UMOV UR7, 0x400 ;  /* 0x0000040000077882 */ /* 0x000fe20000000000 */
[----:B------:R-:W-:-:S02]  /*3da0*/  UPLOP3.LUT UP1, UPT, UPT, UPT, UPT, 0x40, 0x4 ;  /* 0x000000000004789c */ /* 0x000fc40003f2e870 */
[----:B------:R-:W-:-:S04]  /*3db0*/  ULEA UR7, UR37, UR7, 0x18 ;  /* 0x0000000725077291 */ /* 0x000fc8000f8ec0ff */
[----:B------:R-:W3:Y:S01]  /*3dc0*/  LDC R2, c[0x0][0xb0c] ;  /* 0x0002c300ff027b82 */ /* 0x000ee20000000800 */
[----:B------:R-:W-:Y:S02]  /*3dd0*/  UIADD3 UR13, UPT, UPT, UR7, 0x58, URZ ;  /* 0x00000058070d7890 */ /* 0x000fe4000fffe0ff */
[----:B--2---:R-:W-:Y:S02]  /*3de0*/  UISETP.NE.U32.AND UP2, UPT, UR8, URZ, UPT ;  /* 0x000000ff0800728c */ /* 0x004fe4000bf45070 */
[----:B------:R-:W-:Y:S02]  /*3df0*/  UIADD3 UR33, UPT, UPT, UR7, 0x40, URZ ;  /* 0x0000004007217890 */ /* 0x000fe4000fffe0ff */
[----:B----4-:R-:W-:Y:S01]  /*3e00*/  UISETP.NE.U32.AND UP3, UPT, UR4, URZ, UPT ;  /* 0x000000ff0400728c */ /* 0x010fe2000bf65070 */
[----:B------:R-:W2:Y:S01]  /*3e10*/  LDC R18, c[0x0][0xb20] ;  /* 0x0002c800ff127b82 */ /* 0x000ea20000000800 */
[----:B-1----:R-:W-:Y:S01]  /*3e20*/  ISETP.NE.AND P1, PT, R0, 0x1, PT ;  /* 0x000000010000780c */ /* 0x002fe20003f25270 */
[----:B------:R-:W-:-:S02]  /*3e30*/  UISETP.NE.AND.EX UP2, UPT, UR9, URZ, UPT, UP2 ;  /* 0x000000ff0900728c */ /* 0x000fc4000bf45320 */
[----:B------:R-:W-:Y:S02]  /*3e40*/  UIADD3 UR25, UPT, UPT, UR7, 0x48, URZ ;  /* 0x0000004807197890 */ /* 0x000fe4000fffe0ff */
[----:B------:R-:W-:Y:S02]  /*3e50*/  UIADD3 UR17, UPT, UPT, UR7, 0x50, URZ ;  /* 0x0000005007117890 */ /* 0x000fe4000fffe0ff */
[----:B------:R-:W1:Y:S01]  /*3e60*/  LDC.64 R36, c[0x0][0x348] ;  /* 0x0000d200ff247b82 */ /* 0x000e620000000a00 */
[----:B------:R-:W-:Y:S02]  /*3e70*/  UPRMT UR13, UR37, 0x654, UR13 ;  /* 0x00000654250d7896 */ /* 0x000fe4000800000d */
[----:B------:R-:W-:-:S05]  /*3e80*/  UISETP.NE.AND.EX UP3, UPT, UR5, URZ, UPT, UP3 ;  /* 0x000000ff0500728c */ /* 0x000fca000bf65330 */
[----:B------:R-:W4:Y:S08]  /*3e90*/  LDC.64 R16, c[0x0][0xb10] ;  /* 0x0002c400ff107b82 */ /* 0x000f300000000a00 */
[----:B------:R-:W1:Y:S08]  /*3ea0*/  LDC.64 R6, c[0x0][0xb18] ;  /* 0x0002c600ff067b82 */ /* 0x000e700000000a00 */
[----:B------:R-:W1:Y:S08]  /*3eb0*/  LDC.64 R4, c[0x0][0xb28] ;  /* 0x0002ca00ff047b82 */ /* 0x000e700000000a00 */
[----:B--23--:R-:W1:Y:S02]  /*3ec0*/  LDC R22, c[0x0][0x374] ;  /* 0x0000dd00ff167b82 */ /* 0x00ce640000000800 */
.L_x_78:
[----:B------:R-:W-:Y:S02]  /*3ed0*/  LEA R0, R27, UR7, 0x3 ;  /* 0x000000071b007c11 */ /* 0x000fe4000f8e18ff */
[----:B------:R-:W-:Y:S02]  /*3ee0*/  SHF.L.U32 R3, R25, 0x1f, RZ ;  /* 0x0000001f19037819 */ /* 0x000fe400000006ff */
[----:B------:R-:W-:Y:S02]  /*3ef0*/  LEA R28, R27, UR7, 0x4 ;  /* 0x000000071b1c7c11 */ /* 0x000fe4000f8e20ff */
[----:B--2---:R-:W2:Y:S02]  /*3f00*/  SYNCS.PHASECHK.TRANS64.TRYWAIT P0, [R0+URZ+0x90], R3 ;  /* 0x00009003000075a7 */ /* 0x004ea400080011ff */
[----:B--2---:R-:W-:Y:S05]  /*3f10*/  @!P0 BRA `(.L_x_68) ;  /* 0x0000004800348947 */ /* 0x004fea0003800000 */
.L_x_158:
[----:B------:R-:W-:Y:S01]  /*3f20*/  ISETP.GE.AND P0, PT, R26, 0x1, PT ;  /* 0x000000011a00780c */ /* 0x000fe20003f06270 */
[----:B------:R-:W3:Y:S01]  /*3f30*/  LDS.128 R28, [R28+0x120] ;  /* 0x000120001c1c7984 */ /* 0x000ee20000000c00 */
[----:B--2---:R-:W-:Y:S01]  /*3f40*/  VIADD R0, R0, 0xa0 ;  /* 0x000000a000007836 */ /* 0x004fe20000000000 */
[----:B------:R-:W-:Y:S01]  /*3f50*/  @!PT LDS RZ, [RZ] ;  /* 0x00000000fffff984 */ /* 0x000fe20000000800 */
[----:B------:R-:W-:Y:S01]  /*3f60*/  @!PT LDS RZ, [RZ] ;  /* 0x00000000fffff984 */ /* 0x000fe20000000800 */
[----:B------:R-:W-:Y:S01]  /*3f70*/  @!PT LDS RZ, [RZ] ;  /* 0x00000000fffff984 */ /* 0x000fe20000000800 */
[----:B------:R-:W-:Y:S01]  /*3f80*/  @!PT LDS RZ, [RZ] ;  /* 0x00000000fffff984 */ /* 0x000fe20000000800 */
[----:B------:R2:W-:Y:S06]  /*3f90*/  MEMBAR.ALL.CTA ;  /* 0x0000000000007992 */ /* 0x0005ec0000008000 */
[----:B--2---:R-:W2:Y:S01]  /*3fa0*/  FENCE.VIEW.ASYNC.S ;  /* 0x00000000000073c6 */ /* 0x004ea20000000000 */
[----:B------:R-:W-:Y:S04]  /*3fb0*/  PRMT R0, RZ, 0x654, R0 ;  /* 0x00000654ff007816 */ /* 0x000fe80000000000 */
[----:B--2---:R2:W-:Y:S01]  /*3fc0*/  SYNCS.ARRIVE.TRANS64.RED.A1T0 RZ, [R0+URZ], RZ ;  /* 0x000000ff00ff79a7 */ /* 0x0045e200081004ff */
[----:B---3--:R-:W-:Y:S11]  /*3fd0*/  LOP3.LUT P3, RZ, R30, 0x1, RZ, 0xc0, !PT ;  /* 0x000000011eff7812 */ /* 0x008ff6000786c0ff */
[----:B------:R-:W-:Y:S02]  /*3fe0*/  @!UPT UIADD3 URZ, UPT, UPT, URZ, URZ, URZ ;  /* 0x000000fffffff290 */ /* 0x000fe4000fffe0ff */
[----:B------:R-:W-:Y:S02]  /*3ff0*/  @P3 MOV R13, R28 ;  /* 0x0000001c000d3202 */ /* 0x000fe40000000f00 */
[----:B------:R-:W-:Y:S01]  /*4000*/  @P3 LOP3.LUT R8, R29, 0xffff, RZ, 0xc0, !PT ;  /* 0x0000ffff1d083812 */ /* 0x000fe200078ec0ff */
[----:B--2---:R-:W-:Y:S06]  /*4010*/  @!P0 BRA `(.L_x_69) ;  /* 0x0000000000a48947 */ /* 0x004fec0003800000 */
[----:B-1---5:R-:W-:Y:S01]  /*4020*/  IMAD.HI.U32 R33, R22, R7, RZ ;  /* 0x0000000716217227 */ /* 0x022fe200078e00ff */
[----:B------:R-:W-:Y:S02]  /*4030*/  ISETP.NE.AND P0, PT, R6, 0x1, PT ;  /* 0x000000010600780c */ /* 0x000fe40003f05270 */
[----:B------:R-:W-:Y:S01]  /*4040*/  ISETP.NE.AND P2, PT, R26, 0x1, PT ;  /* 0x000000011a00780c */ /* 0x000fe20003f45270 */
[----:B----4-:R-:W-:Y:S01]  /*4050*/  IMAD.HI.U32 R34, R19, R16, RZ ;  /* 0x0000001013227227 */ /* 0x010fe200078e00ff */
[----:B------:R-:W-:Y:S02]  /*4060*/  SHF.R.U32.HI R33, RZ, R18, R33 ;  /* 0x00000012ff217219 */ /* 0x000fe40000011621 */
[----:B------:R-:W-:Y:S01]  /*4070*/  ISETP.NE.AND P4, PT, R2, 0x1, PT ;  /* 0x000000010200780c */ /* 0x000fe20003f85270 */
[----:B------:R-:W-:Y:S01]  /*4080*/  IMAD.HI.U32 R38, R13, R16, RZ ;  /* 0x000000100d267227 */ /* 0x000fe200078e00ff */
[----:B------:R-:W-:Y:S02]  /*4090*/  SHF.R.U32.HI R34, RZ, R17, R34 ;  /* 0x00000011ff227219 */ /* 0x000fe40000011622 */
[----:B------:R-:W-:Y:S01]  /*40a0*/  SEL R3, R22, R33, !P0 ;  /* 0x0000002116037207 */ /* 0x000fe20004000000 */
[C---:B------:R-:W-:Y:S01]  /*40b0*/  IMAD.HI.U32 R33, R8.reuse, R7, RZ ;  /* 0x0000000708217227 */ /* 0x040fe200078e00ff */
[----:B------:R-:W-:Y:S02]  /*40c0*/  SEL R11, R19, R34, !P4 ;  /* 0x00000022130b7207 */ /* 0x000fe40006000000 */
[----:B------:R-:W-:Y:S01]  /*40d0*/  SHF.R.U32.HI R38, RZ, R17, R38 ;  /* 0x00000011ff267219 */ /* 0x000fe20000011626 */
[----:B------:R-:W-:Y:S01]  /*40e0*/  IMAD.HI.U32 R40, R3, R4, RZ ;  /* 0x0000000403287227 */ /* 0x000fe200078e00ff */
[----:B------:R-:W-:Y:S03]  /*40f0*/  SHF.R.U32.HI R33, RZ, R18, R33 ;  /* 0x00000012ff217219 */ /* 0x000fe60000011621 */
[----:B------:R-:W-:Y:S01]  /*4100*/  IMAD.HI.U32 R34, R11, R4, RZ ;  /* 0x000000040b227227 */ /* 0x000fe200078e00ff */
[----:B------:R-:W-:Y:S02]  /*4110*/  @P2 SHF.R.U32.HI R3, RZ, R5, R40 ;  /* 0x00000005ff032219 */ /* 0x000fe40000011628 */
[----:B------:R-:W-:Y:S02]  /*4120*/  SEL R9, R8, R33, !P0 ;  /* 0x0000002108097207 */ /* 0x000fe40004000000 */
[----:B------:R-:W-:Y:S01]  /*4130*/  @P2 SHF.R.U32.HI R11, RZ, R5, R34 ;  /* 0x00000005ff0b2219 */ /* 0x000fe20000011622 */
[C---:B------:R-:W-:Y:S01]  /*4140*/  IMAD R10, R26.reuse, R3, RZ ;  /* 0x000000031a0a7224 */ /* 0x040fe200078e02ff */
[----:B------:R-:W-:Y:S01]  /*4150*/  SEL R3, R13, R38, !P4 ;  /* 0x000000260d037207 */ /* 0x000fe20006000000 */
[C---:B------:R-:W-:Y:S03]  /*4160*/  IMAD.HI.U32 R14, R9.reuse, R4, RZ ;  /* 0x00000004090e7227 */ /* 0x040fe600078e00ff */
[----:B------:R-:W-:Y:S01]  /*4170*/  ISETP.GE.AND P0, PT, R9, R10, PT ;  /* 0x0000000a0900720c */ /* 0x000fe20003f06270 */
[C---:B------:R-:W-:Y:S01]  /*4180*/  IMAD R12, R26.reuse, R11, RZ ;  /* 0x0000000b1a0c7224 */ /* 0x040fe200078e02ff */
[-C--:B------:R-:W-:Y:S04]  /*4190*/  SHF.R.U32.HI R14, RZ, R5.reuse, R14 ;  /* 0x00000005ff0e7219 */ /* 0x080fe8000001160e */
[----:B------:R-:W-:Y:S02]  /*41a0*/  ISETP.GE.OR P0, PT, R3, R12, P0 ;  /* 0x0000000c0300720c */ /* 0x000fe40000706670 */
[----:B------:R-:W-:Y:S05]  /*41b0*/  SEL R15, R9, R14, !P2 ;  /* 0x0000000e090f7207 */ /* 0x000fea0005000000 */
[----:B------:R-:W-:Y:S04]  /*41c0*/  IMAD.MOV R14, RZ, RZ, -R15 ;  /* 0x000000ffff0e7224 */ /* 0x000fe800078e0a0f */
[----:B------:R-:W-:Y:S02]  /*41d0*/  IMAD R14, R26, R14, R9 ;  /* 0x0000000e1a0e7224 */ /* 0x000fe400078e0209 */
[C---:B------:R-:W-:Y:S05]  /*41e0*/  @!P0 IMAD.HI.U32 R10, R3.reuse, R4, RZ ;  /* 0x00000004030a8227 */ /* 0x040fea00078e00ff */
[----:B------:R-:W-:Y:S04]  /*41f0*/  @!P0 SHF.R.U32.HI R10, RZ, R5, R10 ;  /* 0x00000005ff0a8219 */ /* 0x000fe8000001160a */
[----:B------:R-:W-:Y:S01]  /*4200*/  @!P0 SEL R0, R3, R10, !P2 ;  /* 0x0000000a03008207 */ /* 0x000fe20005000000 */
[----:B------:R-:W-:Y:S03]  /*4210*/  IMAD.MOV R10, RZ, RZ, -R3 ;  /* 0x000000ffff0a7224 */ /* 0x000fe600078e0a03 */
[----:B------:R-:W-:Y:S01]  /*4220*/  @!P0 IADD3 R15, PT, PT, R15, -R0, RZ ;  /* 0x800000000f0f8210 */ /* 0x000fe20007ffe0ff */
[----:B------:R-:W-:Y:S01]  /*4230*/  @!P0 IMAD R0, R11, R14, R0 ;  /* 0x0000000e0b008224 */ /* 0x000fe200078e0200 */
[----:B------:R-:W-:Y:S01]  /*4240*/  IADD3 R11, PT, PT, -R9, RZ, RZ ;  /* 0x000000ff090b7210 */ /* 0x000fe20007ffe1ff */
[----:B------:R-:W-:Y:S02]  /*4250*/  IMAD R13, R2, R10, R13 ;  /* 0x0000000a020d7224 */ /* 0x000fe400078e020d */
[----:B------:R-:W-:Y:S02]  /*4260*/  @!P0 IMAD R9, R15, R26, R3 ;  /* 0x0000001a0f098224 */ /* 0x000fe400078e0203 */
[----:B------:R-:W-:Y:S02]  /*4270*/  @!P0 IMAD.MOV.U32 R3, RZ, RZ, R0 ;  /* 0x000000ffff038224 */ /* 0x000fe400078e0000 */
[----:B------:R-:W-:Y:S02]  /*4280*/  IMAD R8, R6, R11, R8 ;  /* 0x0000000b06087224 */ /* 0x000fe400078e0208 */
[----:B------:R-:W-:Y:S02]  /*4290*/  IMAD R13, R3, R2, R13 ;  /* 0x00000002030d7224 */ /* 0x000fe400078e020d */
[----:B------:R-:W-:Y:S02]  /*42a0*/  IMAD R8, R9, R6, R8 ;  /* 0x0000000609087224 */ /* 0x000fe400078e0208 */
.L_x_69:
[----:B------:R-:W-:Y:S05]  /*42b0*/  BRA.U UP1, `(.L_x_70) ;  /* 0x0000000101107547 */ /* 0x000fea000b800000 */
[----:B------:R-:W-:Y:S04]  /*42c0*/  MOV R0, UR6 ;  /* 0x0000000600007c02 */ /* 0x000fe80008000f00 */
[----:B------:R-:W-:Y:S04]  /*42d0*/  SHF.L.U32 R3, R0, 0x1f, RZ ;  /* 0x0000001f00037819 */ /* 0x000fe800000006ff */
[----:B------:R-:W2:Y:S02]  /*42e0*/  SYNCS.PHASECHK.TRANS64.TRYWAIT P0, [UR7+0x88], R3 ;  /* 0x00008803ff0075a7 */ /* 0x000ea40008001107 */
[----:B--2---:R-:W-:Y:S05]  /*42f0*/  @!P0 BRA `(.L_x_71) ;  /* 0x0000004400508947 */ /* 0x004fea0003800000 */
.L_x_70:
[----:B------:R-:W-:Y:S02]  /*4300*/  R2UR UR35, R21 ;  /* 0x00000000152372ca */ /* 0x000fe400000e0000 */
[----:B------:R-:W-:Y:S02]  /*4310*/  R2UR UR34, R20 ;  /* 0x00000000142272ca */ /* 0x000fe400000e0000 */
[----:B------:R-:W-:Y:S02]  /*4320*/  ISETP.NE.U32.AND P2, PT, RZ, UR4, PT ;  /* 0x00000004ff007c0c */ /* 0x000fe4000bf45070 */
[----:B------:R-:W-:Y:S02]  /*4330*/  SHF.L.U32 R12, R32, 0x1f, RZ ;  /* 0x0000001f200c7819 */ /* 0x000fe400000006ff */
[----:B------:R-:W-:Y:S05]  /*4340*/  ISETP.NE.AND.EX P2, PT, RZ, UR5, PT, P2 ;  /* 0x00000005ff007c0c */ /* 0x000fea000bf45320 */
[----:B------:R-:W-:Y:S02]  /*4350*/  USHF.L.U32 UR35, UR35, 0x6, URZ ;  /* 0x0000000623237899 */ /* 0x000fe400080006ff */
[----:B------:R-:W-:Y:S01]  /*4360*/  USHF.L.U32 UR34, UR34, 0x7, URZ ;  /* 0x0000000722227899 */ /* 0x000fe200080006ff */
[----:B------:R-:W-:Y:S11]  /*4370*/  BRA.U !UP3, `(.L_x_72) ;  /* 0x000000010b347547 */ /* 0x000ff6000b800000 */
[----:B------:R-:W-:Y:S01]  /*4380*/  UPLOP3.LUT UP0, UPT, UPT, UPT, UP2, 0x80, 0x8 ;  /* 0x000000000008789c */ /* 0x000fe20003f0f020 */
[----:B--2---:R-:W-:Y:S02]  /*4390*/  HFMA2 R0, -RZ, RZ, 0, 5.9604644775390625e-08 ;  /* 0x00000001ff007431 */ /* 0x004fe400000001ff */
[----:B------:R-:W-:Y:S03]  /*43a0*/  IMAD.MOV.U32 R59, RZ, RZ, 0x1 ;  /* 0x00000001ff3b7424 */ /* 0x000fe600078e00ff */
[----:B------:R-:W-:Y:S05]  /*43b0*/  PLOP3.LUT P0, PT, PT, PT, UP0, 0x80, 0x8 ;  /* 0x000000000008781c */ /* 0x000fea0003f0f008 */
[----:B------:R-:W2:Y:S01]  /*43c0*/  @UP0 LDCU.64 UR10, c[0x0][0x888] ;  /* 0x00011100ff0a07ac */ /* 0x000ea20008000a00 */
[----:B------:R-:W-:Y:S07]  /*43d0*/  @UP0 UIMAD UR8, UR36, UR4, URZ ;  /* 0x00000004240802a4 */ /* 0x000fee000f8e02ff */
[----:B------:R-:W-:Y:S01]  /*43e0*/  @!P0 PRMT R59, R0, 0x7610, R59 ;  /* 0x00007610003b8816 */ /* 0x000fe2000000003b */
[----:B--2---:R-:W-:Y:S03]  /*43f0*/  @UP0 UIMAD.WIDE UR10, UR8, 0x4, UR10 ;  /* 0x00000004080a08a5 */ /* 0x004fe6000f8e020a */
[----:B------:R-:W2:Y:S03]  /*4400*/  @!UP0 LDCU UR8, c[0x0][0x880] ;  /* 0x00011000ff0887ac */ /* 0x000ea60008000800 */
[----:B------:R-:W-:Y:S01]  /*4410*/  IMAD.U32 R10, RZ, RZ, UR10 ;  /* 0x0000000aff0a7e24 */ /* 0x000fe2000f8e00ff */
[----:B------:R-:W-:Y:S05]  /*4420*/  MOV R11, UR11 ;  /* 0x0000000b000b7c02 */ /* 0x000fea0008000f00 */
[----:B-----5:R3:W5:Y:S02]  /*4430*/  @P0 LDG.E R35, desc[UR46][R10.64] ;  /* 0x0000002e0a230981 */ /* 0x020764000c1e1900 */
[----:B--23--:R-:W-:Y:S07]  /*4440*/  @!P0 IMAD.U32 R35, RZ, RZ, UR8 ;  /* 0x00000008ff238e24 */ /* 0x00cfee000f8e00ff */
.L_x_72:
[----:B-----5:R-:W-:Y:S01]  /*4450*/  @!P2 FSETP.EQ.AND P0, PT, R35, RZ, PT ;  /* 0x000000ff2300a20b */ /* 0x020fe20003f02000 */
[----:B------:R-:W-:Y:S01]  /*4460*/  @!UPT UIADD3 URZ, UPT, UPT, URZ, URZ, URZ ;  /* 0x000000fffffff290 */ /* 0x000fe2000fffe0ff */
[----:B------:R-:W-:Y:S11]  /*4470*/  @!P2 BRA `(.L_x_73) ;  /* 0x000000000014a947 */ /* 0x000ff60003800000 */
[----:B------:R-:W-:Y:S02]  /*4480*/  LOP3.LUT P2, RZ, R59, 0xff, RZ, 0xc0, !PT ;  /* 0x000000ff3bff7812 */ /* 0x000fe4000784c0ff */
[----:B------:R-:W-:Y:S04]  /*4490*/  PLOP3.LUT P0, PT, PT, PT, UP0, 0x80, 0x8 ;  /* 0x000000000008781c */ /* 0x000fe80003f0f008 */
[----:B------:R-:W-:Y:S07]  /*44a0*/  PLOP3.LUT P0, PT, P0, PT, PT, 0x8, 0x80 ;  /* 0x000000000080781c */ /* 0x000fee000070e170 */
[----:B------:R-:W-:Y:S11]  /*44b0*/  @P2 FSETP.EQ.AND P0, PT, R35, RZ, PT ;  /* 0x000000ff2300220b */ /* 0x000ff60003f02000 */
[----:B------:R-:W-:Y:S02]  /*44c0*/  @!UPT UIADD3 URZ, UPT, UPT, URZ, URZ, URZ ;  /* 0x000000fffffff290 */ /* 0x000fe4000fffe0ff */
.L_x_73:
[----:B------:R-:W3:Y:S01]  /*44d0*/  SYNCS.PHASECHK.TRANS64.TRYWAIT P2, [UR7+0x60], R12 ;  /* 0x0000600cff0075a7 */ /* 0x000ee20008041107 */
[----:B------:R-:W-:Y:S04]  /*44e0*/  ELECT P4, URZ, PT ;  /* 0x0000000000ff782f */ /* 0x000fe80003880000 */
[----:B------:R-:W-:Y:S11]  /*44f0*/  PLOP3.LUT P4, PT, P0, P4, PT, 0xf2, 0x2f ;  /* 0x00000000002f781c */ /* 0x000ff60000789e72 */
[----:B------:R-:W-:Y:S02]  /*4500*/  @!UPT UIADD3 URZ, UPT, UPT, URZ, URZ, URZ ;  /* 0x000000fffffff290 */ /* 0x000fe4000fffe0ff */
[----:B-1----:R-:W-:Y:S05]  /*4510*/  @!P4 IADD3 R9, P0, PT, R36, 0x580, RZ ;  /* 0x000005802409c810 */ /* 0x002fea0007f1e0ff */
[----:B--2---:R-:W-:Y:S01]  /*4520*/  @!P4 IMAD.X R0, RZ, RZ, R37, P0 ;  /* 0x000000ffff00c224 */ /* 0x004fe200000e0625 */
[----:B---3--:R-:W-:Y:S07]  /*4530*/  @!P2 BRA `(.L_x_74) ;  /* 0x0000004000d8a947 */ /* 0x008fee0003800000 */
.L_x_161:
[----:B------:R-:W-:Y:S01]  /*4540*/  @!P4 R2UR UR8, R0 ;  /* 0x000000000008c2ca */ /* 0x000fe200000e0000 */
[----:B------:R-:W-:Y:S01]  /*4550*/  VOTEU.ALL UP1, P4 ;  /* 0x0000000000ff7886 */ /* 0x000fe20002020000 */
[----:B------:R-:W-:Y:S01]  /*4560*/  @!P4 R2UR UR9, R9 ;  /* 0x000000000909c2ca */ /* 0x000fe200000e0000 */
[----:B------:R-:W-:Y:S01]  /*4570*/  @!P4 IMAD.MOV.U32 R0, RZ, RZ, 0x1000 ;  /* 0x00001000ff00c424 */ /* 0x000fe200078e00ff */
[----:B------:R-:W-:Y:S01]  /*4580*/  UMOV UR10, 0x0 ;  /* 0x00000000000a7882 */ /* 0x000fe20000000000 */
[----:B------:R-:W-:Y:S01]  /*4590*/  UMOV UR11, 0x10000000 ;  /* 0x10000000000b7882 */ /* 0x000fe20000000000 */
[----:B------:R-:W-:Y:S01]  /*45a0*/  @!UP1 UIADD3 UR32, UPT, UPT, UR7, 0x200, URZ ;  /* 0x0000020007209890 */ /* 0x000fe2000fffe0ff */
[----:B------:R-:W-:Y:S01]  /*45b0*/  @!P4 IADD3 R9, P0, PT, R36, 0x580, RZ ;  /* 0x000005802409c810 */ /* 0x000fe20007f1e0ff */
[----:B------:R-:W-:Y:S05]  /*45c0*/  VOTEU.ALL UP1, P4 ;  /* 0x0000000000ff7886 */ /* 0x000fea0002020000 */
[----:B------:R-:W-:Y:S01]  /*45d0*/  IMAD.U32 R11, RZ, RZ, UR8 ;  /* 0x00000008ff0b7e24 */ /* 0x000fe2000f8e00ff */
[----:B------:R-:W-:Y:S01]  /*45e0*/  UPRMT UR8, UR37, 0x654, UR33 ;  /* 0x0000065425087896 */ /* 0x000fe20008000021 */
[----:B------:R-:W-:Y:S03]  /*45f0*/  IMAD.U32 R10, RZ, RZ, UR9 ;  /* 0x00000009ff0a7e24 */ /* 0x000fe6000f8e00ff */
[----:B------:R-:W-:Y:S02]  /*4600*/  @!P4 R2UR UR15, R11 ;  /* 0x000000000b0fc2ca */ /* 0x000fe400000e0000 */
[----:B------:R-:W-:Y:S11]  /*4610*/  @!P4 R2UR UR14, R10 ;  /* 0x000000000a0ec2ca */ /* 0x000ff600000e0000 */
[----:B------:R-:W-:Y:S02]  /*4620*/  @!UPT UIADD3 URZ, UPT, UPT, URZ, URZ, URZ ;  /* 0x000000fffffff290 */ /* 0x000fe4000fffe0ff */
[----:B------:R2:W-:Y:S01]  /*4630*/  @!UP1 UTMALDG.3D [UR32], [UR14], desc[UR10] ;  /* 0x00000a200e0095b4 */ /* 0x0005e20008011000 */
[----:B------:R3:W-:Y:S01]  /*4640*/  @!P4 SYNCS.ARRIVE.TRANS64.RED.A0TR RZ, [UR7+0x40], R0 ;  /* 0x00004000ffffc9a7 */ /* 0x0007e20008300407 */
[----:B------:R-:W-:Y:S01]  /*4650*/  SYNCS.ARRIVE.TRANS64.RED.A1T0 RZ, [UR8], RZ ;  /* 0x000000ffffff79a7 */ /* 0x000fe20008100408 */
[----:B---3--:R-:W-:Y:S01]  /*4660*/  @!P4 IMAD.X R0, RZ, RZ, R37, P0 ;  /* 0x000000ffff00c224 */ /* 0x008fe200000e0625 */
[----:B------:R-:W3:Y:S02]  /*4670*/  SYNCS.PHASECHK.TRANS64.TRYWAIT P2, [UR7+0x68], R12 ;  /* 0x0000680cff0075a7 */ /* 0x000ee40008041107 */
[----:B--23--:R-:W-:Y:S05]  /*4680*/  @!P2 BRA `(.L_x_75) ;  /* 0x00000040009ca947 */ /* 0x00cfea0003800000 */
.L_x_163:
        /* <DEDUP_REMOVED lines=8> */
[----:B------:R-:W-:Y:S01]  /*4710*/  @!UP1 UIADD3 UR24, UPT, UPT, UR7, 0x1200, URZ ;  /* 0x0000120007189890 */ /* 0x000fe2000fffe0ff */
[----:B------:R-:W-:Y:S01]  /*4720*/  VOTEU.ALL UP1, P4 ;  /* 0x0000000000ff7886 */ /* 0x000fe20002020000 */
[----:B------:R-:W-:Y:S01]  /*4730*/  UMOV UR27, UR35 ;  /* 0x00000023001b7c82 */ /* 0x000fe20008000000 */
[----:B------:R-:W-:Y:S02]  /*4740*/  UMOV UR28, UR36 ;  /* 0x00000024001c7c82 */ /* 0x000fe40008000000 */
[----:B------:R-:W-:Y:S01]  /*4750*/  IMAD.U32 R11, RZ, RZ, UR8 ;  /* 0x00000008ff0b7e24 */ /* 0x000fe2000f8e00ff */
[----:B------:R-:W-:Y:S01]  /*4760*/  UPRMT UR8, UR37, 0x654, UR25 ;  /* 0x0000065425087896 */ /* 0x000fe20008000019 */
[----:B------:R-:W-:Y:S02]  /*4770*/  IMAD.U32 R10, RZ, RZ, UR9 ;  /* 0x00000009ff0a7e24 */ /* 0x000fe4000f8e00ff */
[----:B------:R-:W-:Y:S01]  /*4780*/  @!P4 IMAD.X R20, RZ, RZ, R37, P0 ;  /* 0x000000ffff14c224 */ /* 0x000fe200000e0625 */
[----:B------:R-:W-:Y:S02]  /*4790*/  @!P4 R2UR UR15, R11 ;  /* 0x000000000b0fc2ca */ /* 0x000fe400000e0000 */
[----:B------:R-:W-:Y:S11]  /*47a0*/  @!P4 R2UR UR14, R10 ;  /* 0x000000000a0ec2ca */ /* 0x000ff600000e0000 */
[----:B------:R-:W-:Y:S02]  /*47b0*/  @!UPT UIADD3 URZ, UPT, UPT, URZ, URZ, URZ ;  /* 0x000000fffffff290 */ /* 0x000fe4000fffe0ff */
[----:B------:R2:W-:Y:S01]  /*47c0*/  @!UP1 UTMALDG.3D [UR24], [UR14], desc[UR10] ;  /* 0x00000a180e0095b4 */ /* 0x0005e20008011000 */
[----:B------:R2:W-:Y:S01]  /*47d0*/  @!P4 SYNCS.ARRIVE.TRANS64.RED.A0TR RZ, [UR7+0x48], R0 ;  /* 0x00004800ffffc9a7 */ /* 0x0005e20008300407 */
[----:B------:R-:W-:Y:S01]  /*47e0*/  SYNCS.ARRIVE.TRANS64.RED.A1T0 RZ, [UR8], RZ ;  /* 0x000000ffffff79a7 */ /* 0x000fe20008100408 */
[----:B------:R-:W3:Y:S02]  /*47f0*/  SYNCS.PHASECHK.TRANS64.TRYWAIT P2, [UR7+0x70], R12 ;  /* 0x0000700cff0075a7 */ /* 0x000ee40008041107 */
[----:B--23--:R-:W-:Y:S05]  /*4800*/  @!P2 BRA `(.L_x_76) ;  /* 0x000000400054a947 */ /* 0x00cfea0003800000 */
.L_x_165:
[----:B------:R-:W2:Y:S01]  /*4810*/  LDC.64 R14, c[0x0][0xb10] ;  /* 0x0002c400ff0e7b82 */ /* 0x000ea20000000a00 */
[----:B------:R-:W-:Y:S01]  /*4820*/  @!P4 R2UR UR8, R20 ;  /* 0x000000001408c2ca */ /* 0x000fe200000e0000 */
[----:B------:R-:W-:Y:S01]  /*4830*/  VOTEU.ALL UP1, P4 ;  /* 0x0000000000ff7886 */ /* 0x000fe20002020000 */
[----:B------:R-:W-:Y:S01]  /*4840*/  @!P4 R2UR UR9, R21 ;  /* 0x000000001509c2ca */ /* 0x000fe200000e0000 */
[----:B------:R-:W-:Y:S01]  /*4850*/  UMOV UR10, 0x0 ;  /* 0x00000000000a7882 */ /* 0x000fe20000000000 */
[----:B------:R-:W-:Y:S03]  /*4860*/  UMOV UR11, 0x10000000 ;  /* 0x10000000000b7882 */ /* 0x000fe60000000000 */
[----:B------:R-:W3:Y:S01]  /*4870*/  LDC.64 R10, c[0x0][0xb18] ;  /* 0x0002c600ff0a7b82 */ /* 0x000ee20000000a00 */
[----:B------:R-:W-:Y:S01]  /*4880*/  @!UP1 UIADD3 UR18, UPT, UPT, UR34, 0x40, URZ ;  /* 0x0000004022129890 */ /* 0x000fe2000fffe0ff */
[----:B------:R-:W-:Y:S01]  /*4890*/  @P3 SHF.R.U32.HI R24, RZ, 0x10, R29 ;  /* 0x00000010ff183819 */ /* 0x000fe2000001161d */
[----:B------:R-:W-:Y:S01]  /*48a0*/  @!UP1 UIADD3 UR16, UPT, UPT, UR7, 0x2200, URZ ;  /* 0x0000220007109890 */ /* 0x000fe2000fffe0ff */
[----:B------:R-:W-:Y:S01]  /*48b0*/  VIADD R27, R27, 0x1 ;  /* 0x000000011b1b7836 */ /* 0x000fe20000000000 */
[----:B------:R-:W-:Y:S03]  /*48c0*/  VOTEU.ALL UP1, P4 ;  /* 0x0000000000ff7886 */ /* 0x000fe60002020000 */
[----:B------:R-:W5:Y:S01]  /*48d0*/  @!P1 LDC R0, c[0x0][0xb20] ;  /* 0x0002c800ff009b82 */ /* 0x000f620000000800 */
[----:B------:R-:W-:Y:S01]  /*48e0*/  UMOV UR19, UR35 ;  /* 0x0000002300137c82 */ /* 0x000fe20008000000 */
[----:B------:R-:W-:Y:S01]  /*48f0*/  IMAD.U32 R21, RZ, RZ, UR8 ;  /* 0x00000008ff157e24 */ /* 0x000fe2000f8e00ff */
[----:B------:R-:W-:Y:S05]  /*4900*/  UMOV UR20, UR36 ;  /* 0x0000002400147c82 */ /* 0x000fea0008000000 */
[----:B-1----:R-:W1:Y:S01]  /*4910*/  @!P1 LDC R3, c[0x0][0xb0c] ;  /* 0x0002c300ff039b82 */ /* 0x002e620000000800 */
[----:B------:R-:W-:Y:S01]  /*4920*/  IMAD.U32 R20, RZ, RZ, UR9 ;  /* 0x00000009ff147e24 */ /* 0x000fe2000f8e00ff */
[----:B------:R-:W-:Y:S01]  /*4930*/  UPRMT UR8, UR37, 0x654, UR17 ;  /* 0x0000065425087896 */ /* 0x000fe20008000011 */
[----:B------:R-:W-:Y:S03]  /*4940*/  @!P4 R2UR UR15, R21 ;  /* 0x00000000150fc2ca */ /* 0x000fe600000e0000 */
[----:B------:R-:W-:Y:S01]  /*4950*/  @!P4 R2UR UR14, R20 ;  /* 0x00000000140ec2ca */ /* 0x000fe200000e0000 */
[----:B------:R-:W-:Y:S11]  /*4960*/  @!P4 IMAD.MOV.U32 R20, RZ, RZ, 0x1000 ;  /* 0x00001000ff14c424 */ /* 0x000ff600078e00ff */
[----:B------:R-:W-:Y:S01]  /*4970*/  @!UPT UIADD3 URZ, UPT, UPT, URZ, URZ, URZ ;  /* 0x000000fffffff290 */ /* 0x000fe2000fffe0ff */
[----:B------:R1:W-:Y:S01]  /*4980*/  @!UP1 UTMALDG.3D [UR16], [UR14], desc[UR10] ;  /* 0x00000a100e0095b4 */ /* 0x0003e20008011000 */
[----:B------:R1:W-:Y:S02]  /*4990*/  @!P4 SYNCS.ARRIVE.TRANS64.RED.A0TR RZ, [UR7+0x50], R20 ;  /* 0x00005014ffffc9a7 */ /* 0x0003e40008300407 */
[----:B-1----:R-:W-:Y:S01]  /*49a0*/  @!P1 ISETP.NE.AND P2, PT, R3, 0x1, PT ;  /* 0x000000010300980c */ /* 0x002fe20003f45270 */
[C---:B--2---:R-:W-:Y:S01]  /*49b0*/  @!P1 IMAD.HI.U32 R14, R13.reuse, R14, RZ ;  /* 0x0000000e0d0e9227 */ /* 0x044fe200078e00ff */
[----:B---3--:R-:W-:Y:S03]  /*49c0*/  @!P1 ISETP.NE.AND P0, PT, R10, 0x1, PT ;  /* 0x000000010a00980c */ /* 0x008fe60003f05270 */
[C---:B------:R-:W-:Y:S01]  /*49d0*/  @!P1 IMAD.HI.U32 R11, R8.reuse, R11, RZ ;  /* 0x0000000b080b9227 */ /* 0x040fe200078e00ff */
[----:B------:R-:W-:Y:S04]  /*49e0*/  @!P1 SHF.R.U32.HI R14, RZ, R15, R14 ;  /* 0x0000000fff0e9219 */ /* 0x000fe8000001160e */
[----:B-----5:R-:W-:Y:S01]  /*49f0*/  @!P1 SHF.R.U32.HI R9, RZ, R0, R11 ;  /* 0x00000000ff099219 */ /* 0x020fe2000001160b */
[----:B------:R-:W-:Y:S01]  /*4a00*/  SYNCS.ARRIVE.TRANS64.RED.A1T0 RZ, [UR8], RZ ;  /* 0x000000ffffff79a7 */ /* 0x000fe20008100408 */
[----:B------:R-:W-:Y:S02]  /*4a10*/  @!P1 SEL R14, R13, R14, !P2 ;  /* 0x0000000e0d0e9207 */ /* 0x000fe40005000000 */
[----:B------:R-:W-:Y:S01]  /*4a20*/  @!P1 SEL R9, R8, R9, !P0 ;  /* 0x0000000908099207 */ /* 0x000fe20004000000 */
[----:B------:R-:W1:Y:S04]  /*4a30*/  SYNCS.PHASECHK.TRANS64.TRYWAIT P5, [UR7+0x78], R12 ;  /* 0x0000780cff0075a7 */ /* 0x000e6800080a1107 */
[----:B------:R-:W-:Y:S02]  /*4a40*/  @!P1 IMAD.IADD R0, R9, 0x1, -R14 ;  /* 0x0000000109009824 */ /* 0x000fe400078e0a0e */
[----:B------:R-:W-:Y:S02]  /*4a50*/  @!P1 IMAD.IADD R9, R14, 0x1, -R9 ;  /* 0x000000010e099824 */ /* 0x000fe400078e0a09 */
[----:B------:R-:W-:Y:S02]  /*4a60*/  @!P1 IMAD R13, R0, R3, R13 ;  /* 0x00000003000d9224 */ /* 0x000fe400078e020d */
[----:B------:R-:W-:Y:S01]  /*4a70*/  @!P1 IMAD R8, R9, R10, R8 ;  /* 0x0000000a09089224 */ /* 0x000fe200078e0208 */
[----:B-1----:R-:W-:Y:S06]  /*4a80*/  @!P5 BRA `(.L_x_77) ;  /* 0x0000003c00ccd947 */ /* 0x002fec0003800000 */
.L_x_167:
[----:B-1----:R-:W-:Y:S01]  /*4a90*/  @!P4 IADD3 R3, P0, PT, R36, 0x580, RZ ;  /* 0x000005802403c810 */ /* 0x002fe20007f1e0ff */
[----:B------:R-:W-:Y:S01]  /*4aa0*/  VOTEU.ALL UP1, P4 ;  /* 0x0000000000ff7886 */ /* 0x000fe20002020000 */
[----:B------:R-:W-:Y:S01]  /*4ab0*/  UMOV UR18, 0x0 ;  /* 0x0000000000127882 */ /* 0x000fe20000000000 */
[----:B------:R-:W-:Y:S01]  /*4ac0*/  UMOV UR19, 0x10000000 ;  /* 0x1000000000137882 */ /* 0x000fe20000000000 */
[----:B------:R-:W-:Y:S01]  /*4ad0*/  @!P4 R2UR UR9, R3 ;  /* 0x000000000309c2ca */ /* 0x000fe200000e0000 */
[----:B------:R-:W-:Y:S01]  /*4ae0*/  @!P4 IMAD.X R0, RZ, RZ, R37, P0 ;  /* 0x000000ffff00c224 */ /* 0x000fe200000e0625 */
[----:B------:R-:W-:Y:S01]  /*4af0*/  @!UP1 UIADD3 UR10, UPT, UPT, UR34, 0x60, URZ ;  /* 0x00000060220a9890 */ /* 0x000fe2000fffe0ff */
[----:B------:R-:W-:Y:S01]  /*4b00*/  ISETP.NE.AND P0, PT, R27, 0x2, PT ;  /* 0x000000021b00780c */ /* 0x000fe20003f05270 */
[----:B------:R-:W-:Y:S01]  /*4b10*/  UMOV UR11, UR35 ;  /* 0x00000023000b7c82 */ /* 0x000fe20008000000 */
[----:B------:R-:W-:Y:S01]  /*4b20*/  UMOV UR12, UR36 ;  /* 0x00000024000c7c82 */ /* 0x000fe20008000000 */
[----:B------:R-:W-:Y:S01]  /*4b30*/  @!P4 R2UR UR8, R0 ;  /* 0x000000000008c2ca */ /* 0x000fe200000e0000 */
[----:B------:R-:W-:Y:S01]  /*4b40*/  IMAD.IADD R20, R8, 0x1, R58 ;  /* 0x0000000108147824 */ /* 0x000fe200078e023a */
[----:B------:R-:W-:Y:S01]  /*4b50*/  @P3 R2UR UR36, R24 ;  /* 0x00000000182432ca */ /* 0x000fe200000e0000 */
[----:B------:R-:W-:Y:S01]  /*4b60*/  IMAD.IADD R21, R13, 0x1, R60 ;  /* 0x000000010d157824 */ /* 0x000fe200078e023c */
[----:B------:R-:W-:Y:S02]  /*4b70*/  SEL R0, RZ, 0x1, P0 ;  /* 0x00000001ff007807 */ /* 0x000fe40000000000 */
[----:B------:R-:W-:Y:S01]  /*4b80*/  LOP3.LUT R32, R32, 0x1, RZ, 0x3c, !PT ;  /* 0x0000000120207812 */ /* 0x000fe200078e3cff */
[----:B------:R-:W-:Y:S01]  /*4b90*/  IMAD.U32 R10, RZ, RZ, UR9 ;  /* 0x00000009ff0a7e24 */ /* 0x000fe2000f8e00ff */
[----:B------:R-:W-:Y:S01]  /*4ba0*/  @!UP1 UIADD3 UR9, UPT, UPT, UR7, 0x58, URZ ;  /* 0x0000005807099890 */ /* 0x000fe2000fffe0ff */
[----:B------:R-:W-:Y:S02]  /*4bb0*/  LOP3.LUT R25, R25, R0, RZ, 0x3c, !PT ;  /* 0x0000000019197212 */ /* 0x000fe400078e3cff */
[----:B------:R-:W-:Y:S02]  /*4bc0*/  SEL R27, R27, RZ, P0 ;  /* 0x000000ff1b1b7207 */ /* 0x000fe40000000000 */
[----:B------:R-:W-:Y:S01]  /*4bd0*/  IMAD.U32 R11, RZ, RZ, UR8 ;  /* 0x00000008ff0b7e24 */ /* 0x000fe2000f8e00ff */
[----:B------:R-:W-:Y:S01]  /*4be0*/  @!P4 R2UR UR14, R10 ;  /* 0x000000000a0ec2ca */ /* 0x000fe200000e0000 */
[----:B------:R-:W-:Y:S01]  /*4bf0*/  @!UP1 UIADD3 UR8, UPT, UPT, UR7, 0x3200, URZ ;  /* 0x0000320007089890 */ /* 0x000fe2000fffe0ff */
[----:B------:R-:W-:Y:S02]  /*4c00*/  VOTEU.ALL UP1, P4 ;  /* 0x0000000000ff7886 */ /* 0x000fe40002020000 */
[----:B------:R-:W-:Y:S11]  /*4c10*/  @!P4 R2UR UR15, R11 ;  /* 0x000000000b0fc2ca */ /* 0x000ff600000e0000 */
[----:B------:R-:W-:Y:S02]  /*4c20*/  @!UPT UIADD3 URZ, UPT, UPT, URZ, URZ, URZ ;  /* 0x000000fffffff290 */ /* 0x000fe4000fffe0ff */
[----:B------:R2:W-:Y:S01]  /*4c30*/  @!UP1 UTMALDG.3D [UR8], [UR14], desc[UR18] ;  /* 0x000012080e0095b4 */ /* 0x0005e20008011000 */
[----:B------:R2:W-:Y:S01]  /*4c40*/  @!P4 SYNCS.ARRIVE.TRANS64.RED.A0TR RZ, [UR7+0x58], R23 ;  /* 0x00005817ffffc9a7 */ /* 0x0005e20008300407 */
[----:B------:R-:W-:Y:S01]  /*4c50*/  UPLOP3.LUT UP1, UPT, UPT, UPT, UPT, 0x80, 0x8 ;  /* 0x000000000008789c */ /* 0x000fe20003f2f070 */
[----:B------:R-:W-:Y:S01]  /*4c60*/  SYNCS.ARRIVE.TRANS64.RED.A1T0 RZ, [UR13], RZ ;  /* 0x000000ffffff79a7 */ /* 0x000fe2000810040d */
[----:B------:R-:W-:Y:S09]  /*4c70*/  @P3 BRA `(.L_x_78) ;  /* 0xfffffff000943947 */ /* 0x000ff2000383ffff */
[----:B------:R-:W-:-:S04]  /*4c80*/  SHF.L.U32 R3, R32, 0x1f, RZ ;  /* 0x0000001f20037819 */ /* 0x000fc800000006ff */
[----:B------:R-:W1:Y:S02]  /*4c90*/  SYNCS.PHASECHK.TRANS64.TRYWAIT P0, [UR7+0x60], R3 ;  /* 0x00006003ff0075a7 */ /* 0x000e640008001107 */
[----:B-1----:R-:W-:Y:S05]  /*4ca0*/  @!P0 BRA `(.L_x_79) ;  /* 0x0000003c005c8947 */ /* 0x002fea0003800000 */
.L_x_169:
[----:B------:R-:W3:Y:S02]  /*4cb0*/  SYNCS.PHASECHK.TRANS64.TRYWAIT P0, [UR7+0x68], R3 ;  /* 0x00006803ff0075a7 */ /* 0x000ee40008001107 */
[----:B---3--:R-:W-:Y:S05]  /*4cc0*/  @!P0 BRA `(.L_x_80) ;  /* 0x0000003c006c8947 */ /* 0x008fea0003800000 */
.L_x_171:
[----:B------:R-:W3:Y:S02]  /*4cd0*/  SYNCS.PHASECHK.TRANS64.TRYWAIT P0, [UR7+0x70], R3 ;  /* 0x00007003ff0075a7 */ /* 0x000ee40008001107 */
[----:B---3--:R-:W-:Y:S05]  /*4ce0*/  @!P0 BRA `(.L_x_81) ;  /* 0x0000003c007c8947 */ /* 0x008fea0003800000 */
.L_x_173:
[----:B-1----:R-:W-:-:S07]  /*4cf0*/  MOV R0, UR7 ;  /* 0x0000000700007c02 */ /* 0x002fce0008000f00 */
.L_x_82:
[----:B-1----:R-:W-:-:S04]  /*4d00*/  SHF.L.U32 R3, R32, 0x1f, RZ ;  /* 0x0000001f20037819 */ /* 0x002fc800000006ff */
[----:B------:R1:W3:Y:S03]  /*4d10*/  SYNCS.PHASECHK.TRANS64.TRYWAIT P0, [R0+URZ+0x78], R3 ;  /* 0x00007803000075a7 */ /* 0x0002e600080011ff */
[----:B---3--:R-:W-:Y:S05]  /*4d20*/  @!P0 NANOSLEEP.SYNCS 0x989680 ;  /* 0x009896800000895d */ /* 0x008fea0003900000 */
[----:B------:R-:W3:Y:S02]  /*4d30*/  @!P0 SYNCS.PHASECHK.TRANS64 P0, [R0+URZ+0x78], R3 ;  /* 0x00007803000085a7 */ /* 0x000ee400080010ff */
[----:B--23--:R-:W-:Y:S05]  /*4d40*/  @P0 EXIT ;  /* 0x000000000000094d */ /* 0x00cfea0003800000 */
[----:B------:R-:W-:Y:S05]  /*4d50*/  BRA `(.L_x_82) ;  /* 0xfffffffc00e87947 */ /* 0x000fea000383ffff */
.L_x_67:
[----:B------:R-:W-:-:S06]  /*4d60*/  UISETP.GE.AND UP1, UPT, UR8, 0x4, UPT ;  /* 0x000000040800788c */ /* 0x000fcc000bf26270 */
[----:B------:R-:W-:-:S13]  /*4d70*/  PLOP3.LUT P0, PT, PT, PT, UP1, 0x80, 0x8 ;  /* 0x000000000008781c */ /* 0x000fda0003f0f018 */
[----:B------:R-:W-:Y:S05]  /*4d80*/  @!P0 EXIT ;  /* 0x000000000000894d */ /* 0x000fea0003800000 */
[----:B------:R-:W-:Y:S01]  /*4d90*/  BAR.SYNC.DEFER_BLOCKING 0x6, 0xa0 ;  /* 0x0182800000007b1d */ /* 0x000fe20000010000 */
[C---:B------:R-:W-:Y:S01]  /*4da0*/  IMAD.SHL.U32 R7, R72.reuse, 0x20, RZ ;  /* 0x0000002048077824 */ /* 0x040fe200078e00ff */
[----:B------:R-:W-:Y:S01]  /*4db0*/  SHF.R.U32.HI R0, RZ, 0x1, R72 ;  /* 0x00000001ff007819 */ /* 0x000fe20000011648 */
[C---:B------:R-:W-:Y:S01]  /*4dc0*/  IMAD.SHL.U32 R64, R72.reuse, 0x10, RZ ;  /* 0x0000001048407824 */ /* 0x040fe200078e00ff */
[C---:B------:R-:W-:Y:S01]  /*4dd0*/  LOP3.LUT P0, RZ, R72.reuse, 0x4, RZ, 0xc0, !PT ;  /* 0x0000000448ff7812 */ /* 0x040fe2000780c0ff */
[----:B------:R-:W-:Y:S01]  /*4de0*/  IMAD.U32 R32, R72, 0x10000, RZ ;  /* 0x0001000048207824 */ /* 0x000fe200078e00ff */
[----:B------:R-:W-:Y:S02]  /*4df0*/  UMOV UR48, 0x400 ;  /* 0x0000040000307882 */ /* 0x000fe40000000000 */
[----:B------:R-:W1:Y:S01]  /*4e00*/  LDC R63, c[0x0][0x370] ;  /* 0x0000dc00ff3f7b82 */ /* 0x000e620000000800 */
[----:B------:R-:W-:Y:S01]  /*4e10*/  ULEA UR48, UR37, UR48, 0x18 ;  /* 0x0000003025307291 */ /* 0x000fe2000f8ec0ff */
[----:B------:R-:W-:Y:S01]  /*4e20*/  LOP3.LUT R5, R7, 0xc0, RZ, 0xc0, !PT ;  /* 0x000000c007057812 */ /* 0x000fe200078ec0ff */
[----:B------:R-:W-:Y:S01]  /*4e30*/  IMAD.MOV.U32 R71, RZ, RZ, 0x20 ;  /* 0x00000020ff477424 */ /* 0x000fe200078e00ff */
[----:B------:R-:W-:Y:S01]  /*4e40*/  LOP3.LUT R64, R64, 0x600, RZ, 0xc0, !PT ;  /* 0x0000060040407812 */ /* 0x000fe200078ec0ff */
[----:B------:R-:W-:Y:S01]  /*4e50*/  UIADD3 UR4, UPT, UPT, UR48, 0x200, URZ ;  /* 0x0000020030047890 */ /* 0x000fe2000fffe0ff */
[----:B------:R-:W-:Y:S01]  /*4e60*/  LOP3.LUT R0, R5, 0x8, R0, 0xf8, !PT ;  /* 0x0000000805007812 */ /* 0x000fe200078ef800 */
[----:B------:R-:W-:Y:S01]  /*4e70*/  IMAD.SHL.U32 R5, R72, 0x4, RZ ;  /* 0x0000000448057824 */ /* 0x000fe200078e00ff */
[----:B------:R-:W2:Y:S01]  /*4e80*/  LDC R28, c[0x0][0xb0c] ;  /* 0x0002c300ff1c7b82 */ /* 0x000ea20000000800 */
[----:B------:R-:W-:Y:S01]  /*4e90*/  LOP3.LUT R64, R64, 0x20, R7, 0xf8, !PT ;  /* 0x0000002040407812 */ /* 0x000fe200078ef807 */
[----:B------:R-:W-:Y:S01]  /*4ea0*/  IMAD.MOV.U32 R70, RZ, RZ, 0x1 ;  /* 0x00000001ff467424 */ /* 0x000fe200078e00ff */
[----:B------:R-:W-:Y:S01]  /*4eb0*/  LOP3.LUT R32, R32, 0x600000, RZ, 0xc0, !PT ;  /* 0x0060000020207812 */ /* 0x000fe200078ec0ff */
[----:B------:R-:W-:Y:S01]  /*4ec0*/  IMAD.MOV.U32 R30, RZ, RZ, RZ ;  /* 0x000000ffff1e7224 */ /* 0x000fe200078e00ff */
[----:B------:R-:W-:-:S02]  /*4ed0*/  LOP3.LUT R5, R0, 0x18, R5, 0x78, !PT ;  /* 0x0000001800057812 */ /* 0x000fc400078e7805 */
[----:B------:R-:W-:Y:S02]  /*4ee0*/  CS2R R68, SRZ ;  /* 0x0000000000447805 */ /* 0x000fe4000001ff00 */
[----:B------:R-:W-:Y:S01]  /*4ef0*/  LOP3.LUT R64, R64, 0x100, R7, 0xf8, !PT ;  /* 0x0000010040407812 */ /* 0x000fe200078ef807 */
[----:B------:R-:W4:Y:S01]  /*4f00*/  LDC R61, c[0x0][0xb20] ;  /* 0x0002c800ff3d7b82 */ /* 0x000f220000000800 */
[----:B------:R-:W3:Y:S01]  /*4f10*/  LDS R3, [UR48+0x140] ;  /* 0x00014030ff037984 */ /* 0x000ee20008000800 */
[----:B------:R-:W-:Y:S01]  /*4f20*/  LOP3.LUT R72, R72, 0x60, RZ, 0xc0, !PT ;  /* 0x0000006048487812 */ /* 0x000fe200078ec0ff */
[----:B------:R-:W-:Y:S01]  /*4f30*/  IMAD.MOV.U32 R75, RZ, RZ, RZ ;  /* 0x000000ffff4b7224 */ /* 0x000fe200078e00ff */
[----:B------:R-:W-:Y:S01]  /*4f40*/  LOP3.LUT R64, R64, R5, RZ, 0xfc, !PT ;  /* 0x0000000540407212 */ /* 0x000fe200078efcff */
[----:B------:R-:W-:Y:S01]  /*4f50*/  IMAD.U32 R66, RZ, RZ, UR4 ;  /* 0x00000004ff427e24 */ /* 0x000fe2000f8e00ff */
[----:B------:R-:W-:Y:S01]  /*4f60*/  SEL R71, R71, 0xffffffe0, !P0 ;  /* 0xffffffe047477807 */ /* 0x000fe20004000000 */
[----:B------:R-:W1:Y:S01]  /*4f70*/  LDCU.64 UR52, c[0x0][0x348] ;  /* 0x00006900ff3477ac */ /* 0x000e620008000a00 */
[----:B------:R-:W1:Y:S01]  /*4f80*/  LDC R27, c[0x0][0xb30] ;  /* 0x0002cc00ff1b7b82 */ /* 0x000e620000000800 */
[----:B------:R-:W1:Y:S01]  /*4f90*/  LDCU.64 UR38, c[0x0][0x888] ;  /* 0x00011100ff2677ac */ /* 0x000e620008000a00 */
[----:B------:R-:W1:Y:S06]  /*4fa0*/  LDCU.64 UR44, c[0x0][0x890] ;  /* 0x00011200ff2c77ac */ /* 0x000e6c0008000a00 */
[----:B------:R-:W1:Y:S01]  /*4fb0*/  LDC.64 R56, c[0x0][0xb10] ;  /* 0x0002c400ff387b82 */ /* 0x000e620000000a00 */
[----:B------:R-:W-:Y:S01]  /*4fc0*/  UMOV UR49, URZ ;  /* 0x000000ff00317c82 */ /* 0x000fe20008000000 */
[----:B------:R-:W-:-:S06]  /*4fd0*/  UMOV UR51, URZ ;  /* 0x000000ff00337c82 */ /* 0x000fcc0008000000 */
[----:B------:R-:W1:Y:S08]  /*4fe0*/  LDC.64 R24, c[0x0][0xb18] ;  /* 0x0002c600ff187b82 */ /* 0x000e700000000a00 */
[----:B------:R-:W1:Y:S08]  /*4ff0*/  LDC.64 R22, c[0x0][0xb28] ;  /* 0x0002ca00ff167b82 */ /* 0x000e700000000a00 */
[----:B------:R-:W1:Y:S01]  /*5000*/  LDC.64 R54, c[0x0][0x8b0] ;  /* 0x00022c00ff367b82 */ /* 0x000e620000000a00 */
[----:B---3--:R-:W-:-:S07]  /*5010*/  IMAD.IADD R32, R3, 0x1, R32 ;  /* 0x0000000103207824 */ /* 0x008fce00078e0220 */
[----:B------:R-:W3:Y:S08]  /*5020*/  LDC.64 R52, c[0x0][0x8a8] ;  /* 0x00022a00ff347b82 */ /* 0x000ef00000000a00 */
[----:B--2-4-:R-:W1:Y:S02]  /*5030*/  LDC R62, c[0x0][0x374] ;  /* 0x0000dd00ff3e7b82 */ /* 0x014e640000000800 */
.L_x_126:
[C---:B------:R-:W-:Y:S02]  /*5040*/  LEA R0, R75.reuse, UR48, 0x3 ;  /* 0x000000304b007c11 */ /* 0x040fe4000f8e18ff */
[----:B------:R-:W-:Y:S02]  /*5050*/  SHF.L.U32 R3, R68, 0x1f, RZ ;  /* 0x0000001f44037819 */ /* 0x000fe400000006ff */
[----:B------:R-:W-:Y:S02]  /*5060*/  LEA R16, R75, UR48, 0x4 ;  /* 0x000000304b107c11 */ /* 0x000fe4000f8e20ff */
[----:B------:R-:W2:Y:S02]  /*5070*/  SYNCS.PHASECHK.TRANS64.TRYWAIT P0, [R0+URZ+0x90], R3 ;  /* 0x00009003000075a7 */ /* 0x000ea400080011ff */
[----:B-12---:R-:W-:Y:S05]  /*5080*/  @!P0 BRA `(.L_x_83) ;  /* 0x0000003800ac8947 */ /* 0x006fea0003800000 */
.L_x_174:
[----:B------:R-:W4:Y:S01]  /*5090*/  LDC.64 R12, c[0x0][0xb10] ;  /* 0x0002c400ff0c7b82 */ /* 0x000f220000000a00 */
[----:B------:R-:W3:Y:S01]  /*50a0*/  LDS.128 R16, [R16+0x120] ;  /* 0x0001200010107984 */ /* 0x000ee20000000c00 */
[----:B-1----:R-:W-:Y:S01]  /*50b0*/  ISETP.NE.AND P1, PT, R27, 0x1, PT ;  /* 0x000000011b00780c */ /* 0x002fe20003f25270 */
[----:B--2---:R-:W-:Y:S01]  /*50c0*/  VIADD R0, R0, 0xa0 ;  /* 0x000000a000007836 */ /* 0x004fe20000000000 */
[----:B------:R-:W-:Y:S04]  /*50d0*/  ISETP.GE.AND P0, PT, R26, 0x1, PT ;  /* 0x000000011a00780c */ /* 0x000fe80003f06270 */
[----:B------:R-:W1:Y:S01]  /*50e0*/  LDC.64 R10, c[0x0][0xb18] ;  /* 0x0002c600ff0a7b82 */ /* 0x000e620000000a00 */
[----:B------:R-:W-:Y:S01]  /*50f0*/  PRMT R0, RZ, 0x654, R0 ;  /* 0x00000654ff007816 */ /* 0x000fe20000000000 */
[----:B------:R-:W-:Y:S01]  /*5100*/  @!PT LDS RZ, [RZ] ;  /* 0x00000000fffff984 */ /* 0x000fe20000000800 */
[----:B------:R-:W-:Y:S01]  /*5110*/  @!PT LDS RZ, [RZ] ;  /* 0x00000000fffff984 */ /* 0x000fe20000000800 */
[----:B------:R-:W-:Y:S01]  /*5120*/  @!PT LDS RZ, [RZ] ;  /* 0x00000000fffff984 */ /* 0x000fe20000000800 */
[----:B------:R-:W-:Y:S01]  /*5130*/  @!PT LDS RZ, [RZ] ;  /* 0x00000000fffff984 */ /* 0x000fe20000000800 */
[----:B------:R2:W-:Y:S06]  /*5140*/  MEMBAR.ALL.CTA ;  /* 0x0000000000007992 */ /* 0x0005ec0000008000 */
[----:B--2---:R-:W2:Y:S01]  /*5150*/  FENCE.VIEW.ASYNC.S ;  /* 0x00000000000073c6 */ /* 0x004ea20000000000 */
[----:B------:R-:W1:Y:S08]  /*5160*/  @!P1 LDC R14, c[0x0][0xb20] ;  /* 0x0002c800ff0e9b82 */ /* 0x000e700000000800 */
[----:B------:R-:W1:Y:S01]  /*5170*/  @!P1 LDC R9, c[0x0][0xb0c] ;  /* 0x0002c300ff099b82 */ /* 0x000e620000000800 */
[----:B--2---:R2:W-:Y:S01]  /*5180*/  SYNCS.ARRIVE.TRANS64.RED.A1T0 RZ, [R0+URZ], RZ ;  /* 0x000000ff00ff79a7 */ /* 0x0045e200081004ff */
[----:B---3--:R-:W-:Y:S04]  /*5190*/  LOP3.LUT P4, RZ, R18, 0x1, RZ, 0xc0, !PT ;  /* 0x0000000112ff7812 */ /* 0x008fe8000788c0ff */
[----:B------:R-:W-:Y:S09]  /*51a0*/  P2R R73, PR, RZ, 0x10 ;  /* 0x00000010ff497803 */ /* 0x000ff20000000000 */
[----:B------:R-:W-:Y:S02]  /*51b0*/  @P4 MOV R31, R16 ;  /* 0x00000010001f4202 */ /* 0x000fe40000000f00 */
[----:B------:R-:W-:Y:S01]  /*51c0*/  @P4 LOP3.LUT R29, R17, 0xffff, RZ, 0xc0, !PT ;  /* 0x0000ffff111d4812 */ /* 0x000fe200078ec0ff */
[----:B--2-4-:R-:W-:Y:S06]  /*51d0*/  @!P0 BRA `(.L_x_84) ;  /* 0x0000000000a48947 */ /* 0x014fec0003800000 */
[----:B------:R-:W-:Y:S01]  /*51e0*/  IMAD.HI.U32 R36, R62, R25, RZ ;  /* 0x000000193e247227 */ /* 0x000fe200078e00ff */
[----:B------:R-:W-:Y:S02]  /*51f0*/  ISETP.NE.AND P0, PT, R24, 0x1, PT ;  /* 0x000000011800780c */ /* 0x000fe40003f05270 */
[----:B------:R-:W-:Y:S01]  /*5200*/  ISETP.NE.AND P2, PT, R26, 0x1, PT ;  /* 0x000000011a00780c */ /* 0x000fe20003f45270 */
[-C--:B------:R-:W-:Y:S01]  /*5210*/  IMAD.HI.U32 R34, R63, R56.reuse, RZ ;  /* 0x000000383f227227 */ /* 0x080fe200078e00ff */
[----:B------:R-:W-:Y:S02]  /*5220*/  SHF.R.U32.HI R37, RZ, R61, R36 ;  /* 0x0000003dff257219 */ /* 0x000fe40000011624 */
[----:B------:R-:W-:Y:S01]  /*5230*/  ISETP.NE.AND P3, PT, R28, 0x1, PT ;  /* 0x000000011c00780c */ /* 0x000fe20003f65270 */
[----:B------:R-:W-:Y:S01]  /*5240*/  IMAD.HI.U32 R40, R29, R25, RZ ;  /* 0x000000191d287227 */ /* 0x000fe200078e00ff */
[----:B------:R-:W-:Y:S02]  /*5250*/  SHF.R.U32.HI R34, RZ, R57, R34 ;  /* 0x00000039ff227219 */ /* 0x000fe40000011622 */
[----:B------:R-:W-:Y:S01]  /*5260*/  SEL R3, R62, R37, !P0 ;  /* 0x000000253e037207 */ /* 0x000fe20004000000 */
[----:B------:R-:W-:Y:S01]  /*5270*/  IMAD.HI.U32 R38, R31, R56, RZ ;  /* 0x000000381f267227 */ /* 0x000fe200078e00ff */
[----:B------:R-:W-:Y:S03]  /*5280*/  SEL R7, R63, R34, !P3 ;  /* 0x000000223f077207 */ /* 0x000fe60005800000 */
[-C--:B------:R-:W-:Y:S01]  /*5290*/  IMAD.HI.U32 R34, R3, R22.reuse, RZ ;  /* 0x0000001603227227 */ /* 0x080fe200078e00ff */
[----:B------:R-:W-:Y:S03]  /*52a0*/  SHF.R.U32.HI R38, RZ, R57, R38 ;  /* 0x00000039ff267219 */ /* 0x000fe60000011626 */
[----:B------:R-:W-:Y:S01]  /*52b0*/  IMAD.HI.U32 R36, R7, R22, RZ ;  /* 0x0000001607247227 */ /* 0x000fe200078e00ff */
[----:B------:R-:W-:Y:S02]  /*52c0*/  @P2 SHF.R.U32.HI R3, RZ, R23, R34 ;  /* 0x00000017ff032219 */ /* 0x000fe40000011622 */
[----:B------:R-:W-:Y:S02]  /*52d0*/  SHF.R.U32.HI R34, RZ, R61, R40 ;  /* 0x0000003dff227219 */ /* 0x000fe40000011628 */
[----:B------:R-:W-:Y:S01]  /*52e0*/  @P2 SHF.R.U32.HI R7, RZ, R23, R36 ;  /* 0x00000017ff072219 */ /* 0x000fe20000011624 */
[C---:B------:R-:W-:Y:S01]  /*52f0*/  IMAD R2, R26.reuse, R3, RZ ;  /* 0x000000031a027224 */ /* 0x040fe200078e02ff */
[----:B------:R-:W-:Y:S02]  /*5300*/  SEL R5, R29, R34, !P0 ;  /* 0x000000221d057207 */ /* 0x000fe40004000000 */
[----:B------:R-:W-:Y:S01]  /*5310*/  SEL R3, R31, R38, !P3 ;  /* 0x000000261f037207 */ /* 0x000fe20005800000 */
[----:B------:R-:W-:Y:S01]  /*5320*/  IMAD R4, R26, R7, RZ ;  /* 0x000000071a047224 */ /* 0x000fe200078e02ff */
[C---:B------:R-:W-:Y:S01]  /*5330*/  ISETP.GE.AND P0, PT, R5.reuse, R2, PT ;  /* 0x000000020500720c */ /* 0x040fe20003f06270 */
[----:B------:R-:W-:Y:S03]  /*5340*/  IMAD.HI.U32 R6, R5, R22, RZ ;  /* 0x0000001605067227 */ /* 0x000fe600078e00ff */
[----:B------:R-:W-:Y:S01]  /*5350*/  ISETP.GE.OR P0, PT, R3, R4, P0 ;  /* 0x000000040300720c */ /* 0x000fe20000706670 */
[----:B------:R-:W-:Y:S01]  /*5360*/  IMAD.MOV R4, RZ, RZ, -R3 ;  /* 0x000000ffff047224 */ /* 0x000fe200078e0a03 */
[-C--:B------:R-:W-:Y:S03]  /*5370*/  SHF.R.U32.HI R6, RZ, R23.reuse, R6 ;  /* 0x00000017ff067219 */ /* 0x080fe60000011606 */
[----:B------:R-:W-:Y:S01]  /*5380*/  IMAD R31, R28, R4, R31 ;  /* 0x000000041c1f7224 */ /* 0x000fe200078e021f */
[----:B------:R-:W-:Y:S05]  /*5390*/  SEL R15, R5, R6, !P2 ;  /* 0x00000006050f7207 */ /* 0x000fea0005000000 */
[----:B------:R-:W-:Y:S02]  /*53a0*/  IMAD.MOV R6, RZ, RZ, -R15 ;  /* 0x000000ffff067224 */ /* 0x000fe400078e0a0f */
[C---:B------:R-:W-:Y:S04]  /*53b0*/  @!P0 IMAD.HI.U32 R2, R3.reuse, R22, RZ ;  /* 0x0000001603028227 */ /* 0x040fe800078e00ff */
[----:B------:R-:W-:Y:S01]  /*53c0*/  IMAD R6, R26, R6, R5 ;  /* 0x000000061a067224 */ /* 0x000fe200078e0205 */
[----:B------:R-:W-:Y:S04]  /*53d0*/  @!P0 SHF.R.U32.HI R2, RZ, R23, R2 ;  /* 0x00000017ff028219 */ /* 0x000fe80000011602 */
[----:B------:R-:W-:Y:S02]  /*53e0*/  @!P0 SEL R0, R3, R2, !P2 ;  /* 0x0000000203008207 */ /* 0x000fe40005000000 */
[----:B------:R-:W-:Y:S02]  /*53f0*/  IADD3 R2, PT, PT, -R5, RZ, RZ ;  /* 0x000000ff05027210 */ /* 0x000fe40007ffe1ff */
[----:B------:R-:W-:Y:S01]  /*5400*/  @!P0 IADD3 R8, PT, PT, R15, -R0, RZ ;  /* 0x800000000f088210 */ /* 0x000fe20007ffe0ff */
[----:B------:R-:W-:Y:S02]  /*5410*/  @!P0 IMAD R0, R7, R6, R0 ;  /* 0x0000000607008224 */ /* 0x000fe400078e0200 */
[----:B------:R-:W-:Y:S02]  /*5420*/  IMAD R29, R24, R2, R29 ;  /* 0x00000002181d7224 */ /* 0x000fe400078e021d */
[----:B------:R-:W-:Y:S02]  /*5430*/  @!P0 IMAD R5, R8, R26, R3 ;  /* 0x0000001a08058224 */ /* 0x000fe400078e0203 */
[----:B------:R-:W-:Y:S04]  /*5440*/  @!P0 IMAD.MOV.U32 R3, RZ, RZ, R0 ;  /* 0x000000ffff038224 */ /* 0x000fe800078e0000 */
[----:B------:R-:W-:Y:S02]  /*5450*/  IMAD R31, R3, R28, R31 ;  /* 0x0000001c031f7224 */ /* 0x000fe400078e021f */
[----:B------:R-:W-:Y:S07]  /*5460*/  IMAD R29, R5, R24, R29 ;  /* 0x00000018051d7224 */ /* 0x000fee00078e021d */
.L_x_84:
[----:B-1----:R-:W-:Y:S01]  /*5470*/  @!P1 ISETP.NE.AND P0, PT, R10, 0x1, PT ;  /* 0x000000010a00980c */ /* 0x002fe20003f05270 */
[----:B------:R-:W-:Y:S01]  /*5480*/  @!P1 IMAD.HI.U32 R3, R29, R11, RZ ;  /* 0x0000000b1d039227 */ /* 0x000fe200078e00ff */
[----:B------:R-:W-:Y:S01]  /*5490*/  R2UR UR42, R21 ;  /* 0x00000000152a72ca */ /* 0x000fe200000e0000 */
[----:B------:R-:W-:Y:S01]  /*54a0*/  BSSY.RECONVERGENT B6, `(.L_x_85) ;  /* 0x0000031000067945 */ /* 0x000fe20003800200 */
[----:B------:R-:W-:Y:S01]  /*54b0*/  R2UR UR41, R20 ;  /* 0x00000000142972ca */ /* 0x000fe200000e0000 */
[----:B------:R-:W-:Y:S01]  /*54c0*/  @!P1 IMAD.HI.U32 R0, R31, R12, RZ ;  /* 0x0000000c1f009227 */ /* 0x000fe200078e00ff */
[----:B------:R-:W-:Y:S02]  /*54d0*/  @!P1 SHF.R.U32.HI R2, RZ, R14, R3 ;  /* 0x0000000eff029219 */ /* 0x000fe40000011603 */
[----:B------:R-:W-:Y:S01]  /*54e0*/  @!P1 ISETP.NE.AND P2, PT, R9, 0x1, PT ;  /* 0x000000010900980c */ /* 0x000fe20003f45270 */
[----:B------:R-:W-:Y:S01]  /*54f0*/  VIADD R75, R75, 0x1 ;  /* 0x000000014b4b7836 */ /* 0x000fe20000000000 */
[----:B------:R-:W-:Y:S02]  /*5500*/  @!P1 SEL R2, R29, R2, !P0 ;  /* 0x000000021d029207 */ /* 0x000fe40004000000 */
[----:B------:R-:W-:Y:S02]  /*5510*/  @!P1 SHF.R.U32.HI R0, RZ, R13, R0 ;  /* 0x0000000dff009219 */ /* 0x000fe40000011600 */
[----:B------:R-:W-:Y:S01]  /*5520*/  LOP3.LUT P0, RZ, R66, 0x1b0, RZ, 0xc0, !PT ;  /* 0x000001b042ff7812 */ /* 0x000fe2000780c0ff */
[----:B------:R-:W-:Y:S01]  /*5530*/  USHF.L.U32 UR42, UR42, 0x6, URZ ;  /* 0x000000062a2a7899 */ /* 0x000fe200080006ff */
[----:B------:R-:W-:Y:S01]  /*5540*/  @!P1 SEL R3, R31, R0, !P2 ;  /* 0x000000001f039207 */ /* 0x000fe20005000000 */
[----:B------:R-:W-:Y:S01]  /*5550*/  USHF.L.U32 UR41, UR41, 0x7, URZ ;  /* 0x0000000729297899 */ /* 0x000fe200080006ff */
[----:B------:R-:W-:Y:S03]  /*5560*/  @P4 SHF.R.U32.HI R67, RZ, 0x10, R17 ;  /* 0x00000010ff434819 */ /* 0x000fe60000011611 */
[----:B------:R-:W-:Y:S02]  /*5570*/  @!P1 IMAD.IADD R0, R2, 0x1, -R3 ;  /* 0x0000000102009824 */ /* 0x000fe400078e0a03 */
[----:B------:R-:W-:Y:S02]  /*5580*/  @!P1 IMAD.IADD R2, R3, 0x1, -R2 ;  /* 0x0000000103029824 */ /* 0x000fe400078e0a02 */
[----:B------:R-:W-:Y:S02]  /*5590*/  @!P1 IMAD R31, R0, R9, R31 ;  /* 0x00000009001f9224 */ /* 0x000fe400078e021f */
[----:B------:R-:W-:Y:S01]  /*55a0*/  @!P1 IMAD R29, R2, R10, R29 ;  /* 0x0000000a021d9224 */ /* 0x000fe200078e021d */
[----:B------:R-:W-:Y:S06]  /*55b0*/  @!P0 BRA `(.L_x_86) ;  /* 0x00000000007c8947 */ /* 0x000fec0003800000 */
[----:B------:R-:W1:Y:S01]  /*55c0*/  LDCU.64 UR8, c[0x4][0x80] ;  /* 0x01001000ff0877ac */ /* 0x000e620008000a00 */
[----:B------:R-:W-:Y:S01]  /*55d0*/  MOV R2, 0x0 ;  /* 0x0000000000027802 */ /* 0x000fe20000000f00 */
[----:B------:R-:W-:Y:S02]  /*55e0*/  HFMA2 R12, -RZ, RZ, 0, 5.9604644775390625e-08 ;  /* 0x00000001ff0c7431 */ /* 0x000fe400000001ff */
[----:B------:R-:W-:Y:S01]  /*55f0*/  IMAD.MOV.U32 R8, RZ, RZ, 0x70 ;  /* 0x00000070ff087424 */ /* 0x000fe200078e00ff */
[----:B------:R2:W3:Y:S01]  /*5600*/  LDC.64 R14, c[0x4][R2] ;  /* 0x01000000020e7b82 */ /* 0x0004e20000000a00 */
[----:B------:R-:W4:Y:S01]  /*5610*/  LDCU.64 UR6, c[0x4][0x88] ;  /* 0x01001100ff0677ac */ /* 0x000f220008000a00 */
[----:B------:R-:W-:Y:S01]  /*5620*/  IMAD.MOV.U32 R13, RZ, RZ, RZ ;  /* 0x000000ffff0d7224 */ /* 0x000fe200078e00ff */
[----:B------:R-:W2:Y:S01]  /*5630*/  LDCU.64 UR4, c[0x4][0x8] ;  /* 0x01000100ff0477ac */ /* 0x000ea20008000a00 */
[----:B-1----:R-:W-:Y:S01]  /*5640*/  MOV R5, UR9 ;  /* 0x0000000900057c02 */ /* 0x002fe20008000f00 */
[----:B------:R-:W-:Y:S01]  /*5650*/  IMAD.U32 R4, RZ, RZ, UR8 ;  /* 0x00000008ff047e24 */ /* 0x000fe2000f8e00ff */
[----:B----4-:R-:W-:Y:S01]  /*5660*/  MOV R7, UR7 ;  /* 0x0000000700077c02 */ /* 0x010fe20008000f00 */
[----:B------:R-:W-:Y:S01]  /*5670*/  IMAD.U32 R6, RZ, RZ, UR6 ;  /* 0x00000006ff067e24 */ /* 0x000fe2000f8e00ff */
[----:B--2---:R-:W-:Y:S01]  /*5680*/  MOV R11, UR5 ;  /* 0x00000005000b7c02 */ /* 0x004fe20008000f00 */
[----:B------:R-:W-:Y:S02]  /*5690*/  IMAD.U32 R10, RZ, RZ, UR4 ;  /* 0x00000004ff0a7e24 */ /* 0x000fe4000f8e00ff */
[----:B------:R-:W-:Y:S07]  /*56a0*/  LEPC R20, `(.L_x_87) ;  /* 0x000000001014794e */ /* 0x000fee0000000000 */
[----:B---3-5:R-:W-:Y:S05]  /*56b0*/  CALL.ABS.NOINC R14 ;  /* 0x000000000e007343 */ /* 0x028fea0003c00000 */
.L_x_87:
[----:B------:R-:W1:Y:S01]  /*56c0*/  LDCU.64 UR8, c[0x4][0x80] ;  /* 0x01001000ff0877ac */ /* 0x000e620008000a00 */
[----:B------:R-:W2:Y:S01]  /*56d0*/  LDC.64 R2, c[0x4][R2] ;  /* 0x0100000002027b82 */ /* 0x000ea20000000a00 */
[----:B------:R-:W-:Y:S02]  /*56e0*/  HFMA2 R12, -RZ, RZ, 0, 5.9604644775390625e-08 ;  /* 0x00000001ff0c7431 */ /* 0x000fe400000001ff */
[----:B------:R-:W-:Y:S02]  /*56f0*/  IMAD.MOV.U32 R8, RZ, RZ, 0x70 ;  /* 0x00000070ff087424 */ /* 0x000fe400078e00ff */
[----:B------:R-:W-:Y:S01]  /*5700*/  IMAD.MOV.U32 R13, RZ, RZ, RZ ;  /* 0x000000ffff0d7224 */ /* 0x000fe200078e00ff */
[----:B------:R-:W3:Y:S01]  /*5710*/  LDCU.64 UR6, c[0x4][0x88] ;  /* 0x01001100ff0677ac */ /* 0x000ee20008000a00 */
[----:B------:R-:W4:Y:S01]  /*5720*/  LDCU.64 UR4, c[0x4][0x8] ;  /* 0x01000100ff0477ac */ /* 0x000f220008000a00 */
[----:B-1----:R-:W-:Y:S02]  /*5730*/  MOV R4, UR8 ;  /* 0x0000000800047c02 */ /* 0x002fe40008000f00 */
[----:B------:R-:W-:Y:S02]  /*5740*/  MOV R5, UR9 ;  /* 0x0000000900057c02 */ /* 0x000fe40008000f00 */
[----:B---3--:R-:W-:Y:S01]  /*5750*/  MOV R7, UR7 ;  /* 0x0000000700077c02 */ /* 0x008fe20008000f00 */
[----:B------:R-:W-:Y:S01]  /*5760*/  IMAD.U32 R6, RZ, RZ, UR6 ;  /* 0x00000006ff067e24 */ /* 0x000fe2000f8e00ff */
[----:B----4-:R-:W-:Y:S01]  /*5770*/  MOV R11, UR5 ;  /* 0x00000005000b7c02 */ /* 0x010fe20008000f00 */
[----:B------:R-:W-:Y:S02]  /*5780*/  IMAD.U32 R10, RZ, RZ, UR4 ;  /* 0x00000004ff0a7e24 */ /* 0x000fe4000f8e00ff */
[----:B------:R-:W-:Y:S07]  /*5790*/  LEPC R20, `(.L_x_86) ;  /* 0x000000001014794e */ /* 0x000fee0000000000 */
[----:B--2---:R-:W-:Y:S05]  /*57a0*/  CALL.ABS.NOINC R2 ;  /* 0x0000000002007343 */ /* 0x004fea0003c00000 */
.L_x_86:
[----:B------:R-:W-:Y:S05]  /*57b0*/  BSYNC.RECONVERGENT B6 ;  /* 0x0000000000067941 */ /* 0x000fea0003800200 */
.L_x_85:
[----:B------:R-:W-:Y:S01]  /*57c0*/  ISETP.NE.U32.AND P4, PT, R54, RZ, PT ;  /* 0x000000ff3600720c */ /* 0x000fe20003f85070 */
[----:B------:R-:W-:Y:S01]  /*57d0*/  UISETP.NE.AND UP2, UPT, UR50, URZ, UPT ;  /* 0x000000ff3200728c */ /* 0x000fe2000bf45270 */
[----:B------:R-:W-:Y:S01]  /*57e0*/  ISETP.NE.U32.AND P2, PT, RZ, UR38, PT ;  /* 0x00000026ff007c0c */ /* 0x000fe2000bf45070 */
[----:B------:R-:W-:Y:S01]  /*57f0*/  UISETP.NE.U32.AND UP1, UPT, UR44, URZ, UPT ;  /* 0x000000ff2c00728c */ /* 0x000fe2000bf25070 */
[----:B------:R-:W-:Y:S01]  /*5800*/  ISETP.NE.AND.EX P4, PT, R55, RZ, PT, P4 ;  /* 0x000000ff3700720c */ /* 0x000fe20003f85340 */
[----:B------:R-:W-:Y:S01]  /*5810*/  UPLOP3.LUT UP0, UPT, UPT, UPT, UPT, 0x40, 0x4 ;  /* 0x000000000004789c */ /* 0x000fe20003f0e870 */
[----:B------:R-:W-:Y:S01]  /*5820*/  ISETP.NE.AND.EX P2, PT, RZ, UR39, PT, P2 ;  /* 0x00000027ff007c0c */ /* 0x000fe2000bf45320 */
[----:B------:R-:W-:Y:S01]  /*5830*/  UISETP.NE.AND.EX UP1, UPT, UR45, URZ, UPT, UP1 ;  /* 0x000000ff2d00728c */ /* 0x000fe2000bf25310 */
[----:B------:R-:W-:Y:S04]  /*5840*/  PLOP3.LUT P1, PT, PT, PT, UP2, 0x80, 0x8 ;  /* 0x000000000008781c */ /* 0x000fe80003f2f028 */
[----:B------:R-:W-:Y:S06]  /*5850*/  @UP2 UPLOP3.LUT UP0, UPT, UPT, UPT, UP1, 0x80, 0x8 ;  /* 0x000000000008289c */ /* 0x000fec0003f0f010 */
[----:B------:R-:W-:Y:S01]  /*5860*/  PLOP3.LUT P0, PT, PT, PT, UP0, 0x80, 0x8 ;  /* 0x000000000008781c */ /* 0x000fe20003f0f008 */
[----:B------:R-:W-:Y:S01]  /*5870*/  @!UPT UIADD3 URZ, UPT, UPT, URZ, URZ, URZ ;  /* 0x000000fffffff290 */ /* 0x000fe2000fffe0ff */
[----:B------:R-:W-:Y:S11]  /*5880*/  BRA.U !UP1, `(.L_x_88) ;  /* 0x0000000109387547 */ /* 0x000ff6000b800000 */
[----:B------:R-:W-:Y:S01]  /*5890*/  UISETP.NE.U32.AND UP0, UPT, UR38, URZ, UPT ;  /* 0x000000ff2600728c */ /* 0x000fe2000bf05070 */
[----:B------:R-:W-:Y:S02]  /*58a0*/  HFMA2 R0, -RZ, RZ, 0, 5.9604644775390625e-08 ;  /* 0x00000001ff007431 */ /* 0x000fe400000001ff */
[----:B------:R-:W-:Y:S01]  /*58b0*/  IMAD.MOV.U32 R59, RZ, RZ, 0x1 ;  /* 0x00000001ff3b7424 */ /* 0x000fe200078e00ff */
[----:B------:R-:W-:Y:S06]  /*58c0*/  UISETP.NE.AND.EX UP0, UPT, UR39, URZ, UPT, UP0 ;  /* 0x000000ff2700728c */ /* 0x000fec000bf05300 */
[----:B------:R-:W-:Y:S05]  /*58d0*/  PLOP3.LUT P3, PT, PT, PT, UP0, 0x80, 0x8 ;  /* 0x000000000008781c */ /* 0x000fea0003f6f008 */
[----:B------:R-:W1:Y:S01]  /*58e0*/  @UP0 LDCU.64 UR6, c[0x0][0x888] ;  /* 0x00011100ff0607ac */ /* 0x000e620008000a00 */
[----:B------:R-:W-:Y:S07]  /*58f0*/  @UP0 UIMAD UR4, UR36, UR44, URZ ;  /* 0x0000002c240402a4 */ /* 0x000fee000f8e02ff */
[----:B------:R-:W-:Y:S01]  /*5900*/  @!P3 PRMT R59, R0, 0x7610, R59 ;  /* 0x00007610003bb816 */ /* 0x000fe2000000003b */
[----:B-1----:R-:W-:Y:S03]  /*5910*/  @UP0 UIMAD.WIDE UR6, UR4, 0x4, UR6 ;  /* 0x00000004040608a5 */ /* 0x002fe6000f8e0206 */
[----:B------:R-:W1:Y:S03]  /*5920*/  @!UP0 LDCU UR4, c[0x0][0x880] ;  /* 0x00011000ff0487ac */ /* 0x000e660008000800 */
[----:B------:R-:W-:Y:S01]  /*5930*/  IMAD.U32 R2, RZ, RZ, UR6 ;  /* 0x00000006ff027e24 */ /* 0x000fe2000f8e00ff */
[----:B------:R-:W-:Y:S05]  /*5940*/  MOV R3, UR7 ;  /* 0x0000000700037c02 */ /* 0x000fea0008000f00 */
[----:B-----5:R2:W5:Y:S02]  /*5950*/  @P3 LDG.E R35, desc[UR46][R2.64] ;  /* 0x0000002e02233981 */ /* 0x020564000c1e1900 */
[----:B-12---:R-:W-:Y:S02]  /*5960*/  @!P3 IMAD.U32 R35, RZ, RZ, UR4 ;  /* 0x00000004ff23be24 */ /* 0x006fe4000f8e00ff */
.L_x_88:
[----:B------:R-:W-:Y:S05]  /*5970*/  @!P4 BRA `(.L_x_89) ;  /* 0x000000000020c947 */ /* 0x000fea0003800000 */
[----:B------:R-:W-:Y:S04]  /*5980*/  ISETP.NE.U32.AND P3, PT, R52, RZ, PT ;  /* 0x000000ff3400720c */ /* 0x000fe80003f65070 */
[----:B------:R-:W-:Y:S11]  /*5990*/  ISETP.NE.AND.EX P3, PT, R53, RZ, PT, P3 ;  /* 0x000000ff3500720c */ /* 0x000ff60003f65330 */
[----:B------:R-:W-:Y:S02]  /*59a0*/  @!UPT UIADD3 URZ, UPT, UPT, URZ, URZ, URZ ;  /* 0x000000fffffff290 */ /* 0x000fe4000fffe0ff */
[----:B------:R-:W1:Y:S01]  /*59b0*/  @P3 LDC.64 R2, c[0x0][0x8a8] ;  /* 0x00022a00ff023b82 */ /* 0x000e620000000a00 */
[----:B------:R-:W-:Y:S04]  /*59c0*/  @P3 IMAD R0, R54, UR36, RZ ;  /* 0x0000002436003c24 */ /* 0x000fe8000f8e02ff */
[----:B-1----:R-:W-:Y:S05]  /*59d0*/  @P3 IMAD.WIDE R2, R0, 0x4, R2 ;  /* 0x0000000400023825 */ /* 0x002fea00078e0202 */
[----:B-----5:R1:W5:Y:S02]  /*59e0*/  @P3 LDG.E R33, desc[UR46][R2.64] ;  /* 0x0000002e02213981 */ /* 0x020364000c1e1900 */
[----:B-1----:R-:W2:Y:S02]  /*59f0*/  @!P3 LDC R33, c[0x0][0x8a0] ;  /* 0x00022800ff21bb82 */ /* 0x002ea40000000800 */
.L_x_89:
[----:B-----5:R-:W-:Y:S01]  /*5a00*/  FSETP.NEU.AND P3, PT, R35, RZ, PT ;  /* 0x000000ff2300720b */ /* 0x020fe20003f6d000 */
[----:B------:R-:W-:Y:S01]  /*5a10*/  IMAD.SHL.U32 R80, R64, 0x2, RZ ;  /* 0x0000000240507824 */ /* 0x000fe200078e00ff */
[----:B------:R-:W-:Y:S01]  /*5a20*/  SEL R7, RZ, 0xffffffff, P2 ;  /* 0xffffffffff077807 */ /* 0x000fe20001000000 */
[----:B------:R-:W-:Y:S01]  /*5a30*/  BSSY B1, `(.L_x_90) ;  /* 0x0000036000017945 */ /* 0x000fe20003800000 */
[----:B------:R-:W-:Y:S01]  /*5a40*/  @P1 LOP3.LUT P2, RZ, R59, 0xff, RZ, 0xc0, !PT ;  /* 0x000000ff3bff1812 */ /* 0x000fe2000784c0ff */
[----:B------:R-:W-:Y:S01]  /*5a50*/  VIADD R78, R80, UR48 ;  /* 0x00000030504e7c36 */ /* 0x000fe20008000000 */
[----:B------:R-:W-:Y:S01]  /*5a60*/  @P1 SEL R2, RZ, 0xffffffff, P3 ;  /* 0xffffffffff021807 */ /* 0x000fe20001800000 */
[----:B------:R-:W-:Y:S01]  /*5a70*/  IMAD.MOV.U32 R81, RZ, RZ, 0x1 ;  /* 0x00000001ff517424 */ /* 0x000fe200078e00ff */
[----:B------:R-:W-:Y:S01]  /*5a80*/  LOP3.LUT R70, R70, 0x1, RZ, 0x3c, !PT ;  /* 0x0000000146467812 */ /* 0x000fe200078e3cff */
[----:B------:R-:W-:Y:S01]  /*5a90*/  IMAD.MOV.U32 R39, RZ, RZ, RZ ;  /* 0x000000ffff277224 */ /* 0x000fe200078e00ff */
[----:B------:R-:W-:Y:S02]  /*5aa0*/  @P0 SEL R2, R7, R2, !P2 ;  /* 0x0000000207020207 */ /* 0x000fe40005000000 */
[----:B------:R-:W-:Y:S02]  /*5ab0*/  CS2R R50, SRZ ;  /* 0x0000000000327805 */ /* 0x000fe4000001ff00 */
[----:B------:R-:W-:Y:S02]  /*5ac0*/  LEA R79, R30, UR48, 0x3 ;  /* 0x000000301e4f7c11 */ /* 0x000fe4000f8e18ff */
[----:B------:R-:W-:Y:S02]  /*5ad0*/  CS2R R48, SRZ ;  /* 0x0000000000307805 */ /* 0x000fe4000001ff00 */
[----:B------:R-:W-:Y:S02]  /*5ae0*/  @P1 LOP3.LUT R2, R2, 0x1, RZ, 0xc0, !PT ;  /* 0x0000000102021812 */ /* 0x000fe400078ec0ff */
[----:B------:R-:W-:Y:S02]  /*5af0*/  CS2R R42, SRZ ;  /* 0x00000000002a7805 */ /* 0x000fe4000001ff00 */
[----:B------:R-:W-:Y:S02]  /*5b00*/  SHF.L.U32 R0, R69, 0x1f, RZ ;  /* 0x0000001f45007819 */ /* 0x000fe400000006ff */
[----:B------:R-:W-:Y:S02]  /*5b10*/  CS2R R40, SRZ ;  /* 0x0000000000287805 */ /* 0x000fe4000001ff00 */
[----:B------:R-:W-:Y:S01]  /*5b20*/  ISETP.NE.U32.OR P5, PT, R2, 0x1, !P1 ;  /* 0x000000010200780c */ /* 0x000fe20004fa5470 */
[----:B------:R-:W-:Y:S01]  /*5b30*/  IMAD.IADD R77, R71, 0x1, R78 ;  /* 0x00000001474d7824 */ /* 0x000fe200078e024e */
[----:B------:R-:W-:Y:S02]  /*5b40*/  PLOP3.LUT P2, PT, PT, PT, UP1, 0x80, 0x8 ;  /* 0x000000000008781c */ /* 0x000fe40003f4f018 */
[----:B------:R-:W-:Y:S02]  /*5b50*/  LEA.HI R5, R30, R30, RZ, 0x1 ;  /* 0x0000001e1e057211 */ /* 0x000fe400078f08ff */
[----:B------:R-:W-:Y:S02]  /*5b60*/  LOP3.LUT P4, R74, R59, 0xff, RZ, 0xc0, !PT ;  /* 0x000000ff3b4a7812 */ /* 0x000fe4000788c0ff */
[----:B------:R-:W-:Y:S01]  /*5b70*/  SEL R2, RZ, 0xffffffff, P3 ;  /* 0xffffffffff027807 */ /* 0x000fe20001800000 */
[C---:B------:R-:W-:Y:S01]  /*5b80*/  IMAD.SHL.U32 R3, R5.reuse, 0x40, RZ ;  /* 0x0000004005037824 */ /* 0x040fe200078e00ff */
[----:B------:R-:W-:Y:S02]  /*5b90*/  LOP3.LUT R5, R5, 0xffe, RZ, 0xc0, !PT ;  /* 0x00000ffe05057812 */ /* 0x000fe400078ec0ff */
[----:B------:R-:W-:Y:S02]  /*5ba0*/  P2R R76, PR, RZ, 0x20 ;  /* 0x00000020ff4c7803 */ /* 0x000fe40000000000 */
[----:B------:R-:W-:Y:S01]  /*5bb0*/  @P5 SHF.L.U32 R4, R70, 0x1f, RZ ;  /* 0x0000001f46045819 */ /* 0x000fe200000006ff */
[----:B------:R-:W-:Y:S01]  /*5bc0*/  IMAD.IADD R34, R30, 0x1, -R5 ;  /* 0x000000011e227824 */ /* 0x000fe200078e0a05 */
[----:B------:R-:W-:Y:S02]  /*5bd0*/  @P2 SEL R2, R7, R2, !P4 ;  /* 0x0000000207022207 */ /* 0x000fe40006000000 */
[----:B------:R-:W1:Y:S01]  /*5be0*/  @P5 SYNCS.PHASECHK.TRANS64.TRYWAIT P1, [UR48+0x40], R4 ;  /* 0x00004004ff0055a7 */ /* 0x000e620008021130 */
[----:B------:R-:W-:Y:S02]  /*5bf0*/  LOP3.LUT R3, R3, 0xffffff80, RZ, 0xc0, !PT ;  /* 0xffffff8003037812 */ /* 0x000fe400078ec0ff */
[----:B------:R-:W-:Y:S03]  /*5c00*/  LOP3.LUT R2, R2, 0x1, RZ, 0xc0, !PT ;  /* 0x0000000102027812 */ /* 0x000fe600078ec0ff */
[----:B------:R-:W-:Y:S01]  /*5c10*/  IMAD.IADD R3, R32, 0x1, R3 ;  /* 0x0000000120037824 */ /* 0x000fe200078e0203 */
[----:B------:R-:W-:Y:S03]  /*5c20*/  ISETP.NE.U32.AND P2, PT, R2, 0x1, PT ;  /* 0x000000010200780c */ /* 0x000fe60003f45070 */
[----:B------:R-:W-:Y:S01]  /*5c30*/  IMAD R34, R34, 0x100000, R3 ;  /* 0x0010000022227824 */ /* 0x000fe200078e0203 */
[----:B------:R-:W-:Y:S01]  /*5c40*/  P2R R82, PR, RZ, 0x4 ;  /* 0x00000004ff527803 */ /* 0x000fe20000000000 */
[----:B------:R3:W4:Y:S01]  /*5c50*/  SYNCS.PHASECHK.TRANS64.TRYWAIT P0, [R79+URZ+0xb0], R0 ;  /* 0x0000b0004f0075a7 */ /* 0x00072200080011ff */
[----:B-1----:R-:W-:Y:S01]  /*5c60*/  @P5 SEL R81, RZ, 0x1, !P1 ;  /* 0x00000001ff515807 */ /* 0x002fe20004800000 */
[----:B---3--:R-:W-:Y:S06]  /*5c70*/  @!P5 BRA `(.L_x_91) ;  /* 0x000000000044d947 */ /* 0x008fec0003800000 */
[----:B------:R-:W-:Y:S01]  /*5c80*/  IMAD.MOV.U32 R50, RZ, RZ, RZ ;  /* 0x000000ffff327224 */ /* 0x000fe200078e00ff */
[----:B------:R-:W-:Y:S01]  /*5c90*/  ISETP.NE.AND P1, PT, R81, RZ, PT ;  /* 0x000000ff5100720c */ /* 0x000fe20003f25270 */
[----:B------:R-:W-:Y:S01]  /*5ca0*/  BSSY B0, `(.L_x_92) ;  /* 0x0000008000007945 */ /* 0x000fe20003800000 */
[----:B------:R-:W-:Y:S02]  /*5cb0*/  CS2R R42, SRZ ;  /* 0x00000000002a7805 */ /* 0x000fe4000001ff00 */
[----:B------:R-:W-:Y:S02]  /*5cc0*/  CS2R R40, SRZ ;  /* 0x0000000000287805 */ /* 0x000fe4000001ff00 */
[----:B------:R-:W-:Y:S07]  /*5cd0*/  CS2R R48, SRZ ;  /* 0x0000000000307805 */ /* 0x000fee000001ff00 */
[----:B------:R-:W-:Y:S05]  /*5ce0*/  @P1 BRA `(.L_x_93) ;  /* 0x00000000000c1947 */ /* 0x000fea0003800000 */
[----:B------:R-:W-:Y:S04]  /*5cf0*/  SHF.L.U32 R3, R70, 0x1f, RZ ;  /* 0x0000001f46037819 */ /* 0x000fe800000006ff */
[----:B------:R-:W1:Y:S02]  /*5d00*/  SYNCS.PHASECHK.TRANS64.TRYWAIT P1, [UR48+0x40], R3 ;  /* 0x00004003ff0075a7 */ /* 0x000e640008021130 */
[----:B-1----:R-:W-:Y:S05]  /*5d10*/  @!P1 BRA `(.L_x_94) ;  /* 0x0000002c009c9947 */ /* 0x002fea0003800000 */
.L_x_93:
[----:B------:R-:W-:Y:S05]  /*5d20*/  BSYNC B0 ;  /* 0x0000000000007941 */ /* 0x000fea0003800000 */
.L_x_92:
[----:B------:R-:W-:Y:S01]  /*5d30*/  ISETP.NE.AND P1, PT, R82, RZ, PT ;  /* 0x000000ff5200720c */ /* 0x000fe20003f25270 */
[----:B------:R-:W-:Y:S11]  /*5d40*/  HFMA2 R39, -RZ, RZ, 0, 5.9604644775390625e-08 ;  /* 0x00000001ff277431 */ /* 0x000ff600000001ff */
[----:B------:R-:W-:Y:S01]  /*5d50*/  @!UPT UIADD3 URZ, UPT, UPT, URZ, URZ, URZ ;  /* 0x000000fffffff290 */ /* 0x000fe2000fffe0ff */
[----:B------:R-:W-:Y:S05]  /*5d60*/  @P1 WARPSYNC.ALL ;  /* 0x0000000000001948 */ /* 0x000fea0003800000 */
[----:B------:R3:W1:Y:S04]  /*5d70*/  @P1 LDSM.16.M88.4 R40, [R80+UR48+0x200] ;  /* 0x000200305028183b */ /* 0x0006680008000200 */
[----:B------:R3:W1:Y:S02]  /*5d80*/  @P1 LDSM.16.M88.4 R48, [R77+0x200] ;  /* 0x000200004d30183b */ /* 0x0006640000000200 */
.L_x_91:
[----:B------:R-:W-:Y:S05]  /*5d90*/  BSYNC B1 ;  /* 0x0000000000017941 */ /* 0x000fea0003800000 */
.L_x_90:
[----:B-1----:R-:W-:Y:S04]  /*5da0*/  SHF.R.U32.HI R2, RZ, 0x15, R34 ;  /* 0x00000015ff027819 */ /* 0x002fe80000011622 */
[----:B------:R-:W-:Y:S01]  /*5db0*/  LOP3.LUT P1, RZ, R2, 0x3, R65, 0x48, !PT ;  /* 0x0000000302ff7812 */ /* 0x000fe20007824841 */
[----:B------:R-:W-:Y:S01]  /*5dc0*/  @!UPT UIADD3 URZ, UPT, UPT, URZ, URZ, URZ ;  /* 0x000000fffffff290 */ /* 0x000fe2000fffe0ff */
[----:B----4-:R-:W-:Y:S11]  /*5dd0*/  @P0 BRA `(.L_x_95) ;  /* 0x0000000000080947 */ /* 0x010ff60003800000 */
[----:B------:R-:W1:Y:S02]  /*5de0*/  SYNCS.PHASECHK.TRANS64.TRYWAIT P0, [R79+URZ+0xb0], R0 ;  /* 0x0000b0004f0075a7 */ /* 0x000e6400080011ff */
[----:B-1----:R-:W-:Y:S05]  /*5df0*/  @!P0 BRA `(.L_x_96) ;  /* 0x0000002c007c8947 */ /* 0x002fea0003800000 */
.L_x_95:
[----:B------:R-:W-:Y:S05]  /*5e00*/  @!P1 BRA `(.L_x_97) ;  /* 0x0000000000409947 */ /* 0x000fea0003800000 */
[----:B------:R-:W4:Y:S01]  /*5e10*/  LDCU.64 UR8, c[0x4][0x70] ;  /* 0x01000e00ff0877ac */ /* 0x000f220008000a00 */
[----:B------:R-:W-:Y:S01]  /*5e20*/  MOV R3, 0x0 ;  /* 0x0000000000037802 */ /* 0x000fe20000000f00 */
[----:B------:R-:W-:Y:S02]  /*5e30*/  HFMA2 R12, -RZ, RZ, 0, 5.9604644775390625e-08 ;  /* 0x00000001ff0c7431 */ /* 0x000fe400000001ff */
[----:B------:R-:W-:Y:S02]  /*5e40*/  IMAD.MOV.U32 R8, RZ, RZ, 0x192 ;  /* 0x00000192ff087424 */ /* 0x000fe400078e00ff */
[----:B------:R-:W-:Y:S01]  /*5e50*/  IMAD.MOV.U32 R13, RZ, RZ, RZ ;  /* 0x000000ffff0d7224 */ /* 0x000fe200078e00ff */
[----:B------:R-:W5:Y:S01]  /*5e60*/  LDCU.64 UR6, c[0x4][0x78] ;  /* 0x01000f00ff0677ac */ /* 0x000f620008000a00 */
[----:B------:R-:W1:Y:S01]  /*5e70*/  LDC.64 R2, c[0x4][R3] ;  /* 0x0100000003027b82 */ /* 0x000e620000000a00 */
[----:B------:R-:W2:Y:S01]  /*5e80*/  LDCU.64 UR4, c[0x4][0x10] ;  /* 0x01000200ff0477ac */ /* 0x000ea20008000a00 */
[----:B----4-:R-:W-:Y:S01]  /*5e90*/  MOV R5, UR9 ;  /* 0x0000000900057c02 */ /* 0x010fe20008000f00 */
[----:B------:R-:W-:Y:S01]  /*5ea0*/  IMAD.U32 R4, RZ, RZ, UR8 ;  /* 0x00000008ff047e24 */ /* 0x000fe2000f8e00ff */
[----:B-----5:R-:W-:Y:S01]  /*5eb0*/  MOV R7, UR7 ;  /* 0x0000000700077c02 */ /* 0x020fe20008000f00 */
[----:B------:R-:W-:Y:S01]  /*5ec0*/  IMAD.U32 R6, RZ, RZ, UR6 ;  /* 0x00000006ff067e24 */ /* 0x000fe2000f8e00ff */
[----:B--2---:R-:W-:Y:S01]  /*5ed0*/  MOV R11, UR5 ;  /* 0x00000005000b7c02 */ /* 0x004fe20008000f00 */
[----:B------:R-:W-:Y:S02]  /*5ee0*/  IMAD.U32 R10, RZ, RZ, UR4 ;  /* 0x00000004ff0a7e24 */ /* 0x000fe4000f8e00ff */
[----:B------:R-:W-:Y:S07]  /*5ef0*/  LEPC R20, `(.L_x_97) ;  /* 0x000000001014794e */ /* 0x000fee0000000000 */
[----:B-1-3--:R-:W-:Y:S05]  /*5f00*/  CALL.ABS.NOINC R2 ;  /* 0x0000000002007343 */ /* 0x00afea0003c00000 */
.L_x_97:
[----:B------:R-:W-:Y:S05]  /*5f10*/  WARPSYNC.ALL ;  /* 0x0000000000007948 */ /* 0x000fea0003800000 */
[----:B------:R-:W-:Y:S01]  /*5f20*/  R2UR UR4, R34 ;  /* 0x00000000220472ca */ /* 0x000fe200000e0000 */
[--C-:B------:R-:W-:Y:S01]  /*5f30*/  HADD2.F32 R20, -RZ, R40.reuse.H0_H0 ;  /* 0x20000028ff147230 */ /* 0x100fe20000004100 */
[----:B------:R-:W-:Y:S01]  /*5f40*/  ISETP.NE.AND P0, PT, R72, RZ, PT ;  /* 0x000000ff4800720c */ /* 0x000fe20003f05270 */
[----:B------:R-:W-:Y:S01]  /*5f50*/  HADD2.F32 R21, -RZ, R40.H1_H1 ;  /* 0x30000028ff157230 */ /* 0x000fe20000004100 */
[----:B------:R-:W-:Y:S01]  /*5f60*/  BSSY.RECONVERGENT B0, `(.L_x_98) ;  /* 0x000004c000007945 */ /* 0x000fe20003800200 */
[----:B------:R-:W-:Y:S02]  /*5f70*/  HADD2.F32 R36, -RZ, R41.H1_H1 ;  /* 0x30000029ff247230 */ /* 0x000fe40000004100 */
[----:B------:R-:W-:Y:S02]  /*5f80*/  HADD2.F32 R37, -RZ, R43.H0_H0 ;  /* 0x2000002bff257230 */ /* 0x000fe40000004100 */
[----:B------:R-:W-:Y:S04]  /*5f90*/  HADD2.F32 R38, -RZ, R51.H1_H1 ;  /* 0x30000033ff267230 */ /* 0x000fe80000004100 */
[----:B------:R-:W1:Y:S02]  /*5fa0*/  LDTM.16dp256bit.x4 R4, tmem[UR4] ;  /* 0x00000004000479ee */ /* 0x000e640008120000 */
[C---:B-12---:R-:W-:Y:S01]  /*5fb0*/  FMUL R0, R33.reuse, R4 ;  /* 0x0000000421007220 */ /* 0x046fe20000400000 */
[C---:B------:R-:W-:Y:S01]  /*5fc0*/  FMUL R2, R33.reuse, R5 ;  /* 0x0000000521027220 */ /* 0x040fe20000400000 */
[C---:B------:R-:W-:Y:S01]  /*5fd0*/  FMUL R3, R33.reuse, R6 ;  /* 0x0000000621037220 */ /* 0x040fe20000400000 */
[----:B------:R-:W-:Y:S01]  /*5fe0*/  FMUL R7, R33, R7 ;  /* 0x0000000721077220 */ /* 0x000fe20000400000 */
[C---:B------:R-:W-:Y:S01]  /*5ff0*/  FFMA R0, R35.reuse, R20, R0 ;  /* 0x0000001423007223 */ /* 0x040fe20000000000 */
[----:B------:R-:W-:Y:S02]  /*6000*/  HADD2.F32 R20, -RZ, R41.H0_H0 ;  /* 0x20000029ff147230 */ /* 0x000fe40000004100 */
[----:B------:R-:W-:Y:S01]  /*6010*/  FFMA R2, R35, R21, R2 ;  /* 0x0000001523027223 */ /* 0x000fe20000000002 */
[--C-:B------:R-:W-:Y:S02]  /*6020*/  HADD2.F32 R21, -RZ, R42.reuse.H0_H0 ;  /* 0x2000002aff157230 */ /* 0x100fe40000004100 */
[C---:B------:R-:W-:Y:S01]  /*6030*/  FMUL R4, R33.reuse, R8 ;  /* 0x0000000821047220 */ /* 0x040fe20000400000 */
[----:B------:R-:W-:Y:S01]  /*6040*/  FMUL R5, R33, R9 ;  /* 0x0000000921057220 */ /* 0x000fe20000400000 */
[C---:B------:R-:W-:Y:S01]  /*6050*/  FFMA R3, R35.reuse, R20, R3 ;  /* 0x0000001423037223 */ /* 0x040fe20000000003 */
[----:B------:R-:W-:Y:S01]  /*6060*/  HADD2.F32 R20, -RZ, R42.H1_H1 ;  /* 0x3000002aff147230 */ /* 0x000fe20000004100 */
[----:B------:R-:W-:Y:S01]  /*6070*/  F2FP.F16.F32.PACK_AB R44, R2, R0 ;  /* 0x00000000022c723e */ /* 0x000fe200000000ff */
[C---:B------:R-:W-:Y:S01]  /*6080*/  FFMA R7, R35.reuse, R36, R7 ;  /* 0x0000002423077223 */ /* 0x040fe20000000007 */
[----:B------:R-:W-:Y:S01]  /*6090*/  FFMA R4, R35, R21, R4 ;  /* 0x0000001523047223 */ /* 0x000fe20000000004 */
[----:B------:R-:W-:Y:S01]  /*60a0*/  FMUL R6, R33, R10 ;  /* 0x0000000a21067220 */ /* 0x000fe20000400000 */
[----:B------:R-:W-:Y:S02]  /*60b0*/  HADD2.F32 R36, -RZ, R43.H1_H1 ;  /* 0x3000002bff247230 */ /* 0x000fe40000004100 */
[----:B------:R-:W-:Y:S01]  /*60c0*/  FFMA R5, R35, R20, R5 ;  /* 0x0000001423057223 */ /* 0x000fe20000000005 */
[----:B------:R-:W-:Y:S01]  /*60d0*/  FMUL R11, R33, R11 ;  /* 0x0000000b210b7220 */ /* 0x000fe20000400000 */
[----:B------:R-:W-:Y:S01]  /*60e0*/  FFMA R6, R35, R37, R6 ;  /* 0x0000002523067223 */ /* 0x000fe20000000006 */
[--C-:B------:R-:W-:Y:S02]  /*60f0*/  HADD2.F32 R20, -RZ, R48.reuse.H0_H0 ;  /* 0x20000030ff147230 */ /* 0x100fe40000004100 */
[----:B------:R-:W-:Y:S01]  /*6100*/  FMUL R8, R33, R12 ;  /* 0x0000000c21087220 */ /* 0x000fe20000400000 */
[----:B------:R-:W-:Y:S01]  /*6110*/  FFMA R11, R35, R36, R11 ;  /* 0x00000024230b7223 */ /* 0x000fe2000000000b */
[----:B------:R-:W-:Y:S02]  /*6120*/  HADD2.F32 R36, -RZ, R48.H1_H1 ;  /* 0x30000030ff247230 */ /* 0x000fe40000004100 */
[C---:B------:R-:W-:Y:S01]  /*6130*/  FMUL R9, R33.reuse, R13 ;  /* 0x0000000d21097220 */ /* 0x040fe20000400000 */
[--C-:B------:R-:W-:Y:S02]  /*6140*/  HADD2.F32 R21, -RZ, R49.reuse.H0_H0 ;  /* 0x20000031ff157230 */ /* 0x100fe40000004100 */
[----:B------:R-:W-:Y:S01]  /*6150*/  FMUL R10, R33, R14 ;  /* 0x0000000e210a7220 */ /* 0x000fe20000400000 */
[C---:B------:R-:W-:Y:S01]  /*6160*/  FFMA R8, R35.reuse, R20, R8 ;  /* 0x0000001423087223 */ /* 0x040fe20000000008 */
[C---:B------:R-:W-:Y:S01]  /*6170*/  FFMA R9, R35.reuse, R36, R9 ;  /* 0x0000002423097223 */ /* 0x040fe20000000009 */
[----:B------:R-:W-:Y:S02]  /*6180*/  HADD2.F32 R20, -RZ, R49.H1_H1 ;  /* 0x30000031ff147230 */ /* 0x000fe40000004100 */
[----:B------:R-:W-:Y:S01]  /*6190*/  FFMA R10, R35, R21, R10 ;  /* 0x00000015230a7223 */ /* 0x000fe2000000000a */
[C---:B------:R-:W-:Y:S01]  /*61a0*/  FMUL R15, R33.reuse, R15 ;  /* 0x0000000f210f7220 */ /* 0x040fe20000400000 */
[--C-:B------:R-:W-:Y:S02]  /*61b0*/  HADD2.F32 R21, -RZ, R50.reuse.H0_H0 ;  /* 0x20000032ff157230 */ /* 0x100fe40000004100 */
[C---:B------:R-:W-:Y:S01]  /*61c0*/  FMUL R12, R33.reuse, R16 ;  /* 0x00000010210c7220 */ /* 0x040fe20000400000 */
[----:B------:R-:W-:Y:S02]  /*61d0*/  HADD2.F32 R36, -RZ, R50.H1_H1 ;  /* 0x30000032ff247230 */ /* 0x000fe40000004100 */
[C---:B------:R-:W-:Y:S01]  /*61e0*/  FMUL R13, R33.reuse, R17 ;  /* 0x00000011210d7220 */ /* 0x040fe20000400000 */
[----:B------:R-:W-:Y:S02]  /*61f0*/  HADD2.F32 R37, -RZ, R51.H0_H0 ;  /* 0x20000033ff257230 */ /* 0x000fe40000004100 */
[----:B------:R-:W-:Y:S01]  /*6200*/  FMUL R14, R33, R18 ;  /* 0x00000012210e7220 */ /* 0x000fe20000400000 */
[----:B------:R-:W-:Y:S01]  /*6210*/  FFMA R15, R35, R20, R15 ;  /* 0x00000014230f7223 */ /* 0x000fe2000000000f */
[----:B------:R-:W-:Y:S01]  /*6220*/  FMUL R19, R33, R19 ;  /* 0x0000001321137220 */ /* 0x000fe20000400000 */
[C---:B------:R-:W-:Y:S01]  /*6230*/  FFMA R12, R35.reuse, R21, R12 ;  /* 0x00000015230c7223 */ /* 0x040fe2000000000c */
[C---:B------:R-:W-:Y:S01]  /*6240*/  FFMA R13, R35.reuse, R36, R13 ;  /* 0x00000024230d7223 */ /* 0x040fe2000000000d */
[C---:B------:R-:W-:Y:S01]  /*6250*/  FFMA R14, R35.reuse, R37, R14 ;  /* 0x00000025230e7223 */ /* 0x040fe2000000000e */
[----:B------:R-:W-:Y:S01]  /*6260*/  FFMA R19, R35, R38, R19 ;  /* 0x0000002623137223 */ /* 0x000fe20000000013 */
[----:B------:R-:W-:Y:S02]  /*6270*/  F2FP.F16.F32.PACK_AB R45, R7, R3 ;  /* 0x00000003072d723e */ /* 0x000fe400000000ff */
[----:B------:R-:W-:Y:S02]  /*6280*/  F2FP.F16.F32.PACK_AB R46, R5, R4 ;  /* 0x00000004052e723e */ /* 0x000fe400000000ff */
[----:B------:R-:W-:Y:S02]  /*6290*/  F2FP.F16.F32.PACK_AB R47, R11, R6 ;  /* 0x000000060b2f723e */ /* 0x000fe400000000ff */
[----:B------:R-:W-:Y:S02]  /*62a0*/  F2FP.F16.F32.PACK_AB R84, R9, R8 ;  /* 0x000000080954723e */ /* 0x000fe400000000ff */
[----:B------:R-:W-:Y:S01]  /*62b0*/  F2FP.F16.F32.PACK_AB R85, R15, R10 ;  /* 0x0000000a0f55723e */ /* 0x000fe200000000ff */
[----:B------:R1:W-:Y:S01]  /*62c0*/  STSM.16.M88.4 [R78+0x200], R44 ;  /* 0x0002002c4e007844 */ /* 0x0003e20000000200 */
[----:B------:R-:W-:Y:S02]  /*62d0*/  F2FP.F16.F32.PACK_AB R86, R13, R12 ;  /* 0x0000000c0d56723e */ /* 0x000fe400000000ff */
[----:B------:R-:W-:Y:S05]  /*62e0*/  F2FP.F16.F32.PACK_AB R87, R19, R14 ;  /* 0x0000000e1357723e */ /* 0x000fea00000000ff */
[----:B------:R1:W-:Y:S01]  /*62f0*/  STSM.16.M88.4 [R77+0x200], R84 ;  /* 0x000200544d007844 */ /* 0x0003e20000000200 */
[----:B------:R-:W-:Y:S01]  /*6300*/  @!PT LDS RZ, [RZ] ;  /* 0x00000000fffff984 */ /* 0x000fe20000000800 */
[----:B------:R-:W-:Y:S01]  /*6310*/  @!PT LDS RZ, [RZ] ;  /* 0x00000000fffff984 */ /* 0x000fe20000000800 */
[----:B------:R-:W-:Y:S01]  /*6320*/  @!PT LDS RZ, [RZ] ;  /* 0x00000000fffff984 */ /* 0x000fe20000000800 */
[----:B------:R-:W-:Y:S01]  /*6330*/  @!PT LDS RZ, [RZ] ;  /* 0x00000000fffff984 */ /* 0x000fe20000000800 */
[----:B------:R2:W-:Y:S07]  /*6340*/  MEMBAR.ALL.CTA ;  /* 0x0000000000007992 */ /* 0x0005ee0000008000 */
[----:B--2---:R-:W2:Y:S02]  /*6350*/  FENCE.VIEW.ASYNC.S ;  /* 0x00000000000073c6 */ /* 0x004ea40000000000 */
[----:B--2---:R-:W-:Y:S06]  /*6360*/  BAR.SYNC.DEFER_BLOCKING 0x1, 0x80 ;  /* 0x0042000000007b1d */ /* 0x004fec0000010000 */
[----:B------:R-:W-:Y:S05]  /*6370*/  @P0 BRA `(.L_x_99) ;  /* 0x0000000000280947 */ /* 0x000fea0003800000 */
[----:B------:R-:W-:Y:S02]  /*6380*/  UIADD3 UR4, UPT, UPT, UR48, 0x200, URZ ;  /* 0x0000020030047890 */ /* 0x000fe4000fffe0ff */
[----:B------:R-:W-:Y:S01]  /*6390*/  UIADD3 UR6, UP0, UPT, UR52, 0x680, URZ ;  /* 0x0000068034067890 */ /* 0x000fe2000ff1e0ff */
[----:B------:R-:W-:Y:S03]  /*63a0*/  UMOV UR43, UR36 ;  /* 0x00000024002b7c82 */ /* 0x000fe60008000000 */
[----:B------:R-:W-:Y:S01]  /*63b0*/  MOV R66, UR4 ;  /* 0x0000000400427c02 */ /* 0x000fe20008000f00 */
[----:B------:R-:W-:Y:S03]  /*63c0*/  UIADD3.X UR7, UPT, UPT, URZ, UR53, URZ, UP0, !UPT ;  /* 0x00000035ff077290 */ /* 0x000fe600087fe4ff */
[----:B------:R-:W-:Y:S11]  /*63d0*/  R2UR UR40, R66 ;  /* 0x00000000422872ca */ /* 0x000ff600000e0000 */
[----:B------:R-:W-:Y:S02]  /*63e0*/  @!UPT UIADD3 URZ, UPT, UPT, URZ, URZ, URZ ;  /* 0x000000fffffff290 */ /* 0x000fe4000fffe0ff */
[----:B------:R2:W-:Y:S01]  /*63f0*/  UTMASTG.3D [UR40], [UR6] ;  /* 0x00000028060073b5 */ /* 0x0005e20008010000 */
[----:B------:R0:W-:Y:S01]  /*6400*/  UTMACMDFLUSH ;  /* 0x00000000000079b7 */ /* 0x0001e20000000000 */
[----:B--2---:R-:W-:Y:S04]  /*6410*/  DEPBAR.LE SB0, 0x1 ;  /* 0x000080400000791a */ /* 0x004fe80000000000 */
.L_x_99:
[----:B------:R-:W-:Y:S05]  /*6420*/  BSYNC.RECONVERGENT B0 ;  /* 0x0000000000007941 */ /* 0x000fea0003800200 */
.L_x_98:
[----:B------:R-:W-:Y:S01]  /*6430*/  BAR.SYNC.DEFER_BLOCKING 0x1, 0x80 ;  /* 0x0042000000007b1d */ /* 0x000fe20000010000 */
[----:B------:R-:W-:Y:S01]  /*6440*/  ISETP.NE.AND P1, PT, R76, RZ, PT ;  /* 0x000000ff4c00720c */ /* 0x000fe20003f25270 */
[----:B------:R-:W-:Y:S01]  /*6450*/  UISETP.NE.AND UP0, UPT, UR49, URZ, UPT ;  /* 0x000000ff3100728c */ /* 0x000fe2000bf05270 */
[----:B------:R-:W-:Y:S11]  /*6460*/  LEA R3, R39, UR48, 0x3 ;  /* 0x0000003027037c11 */ /* 0x000ff6000f8e18ff */
[----:B------:R-:W-:Y:S01]  /*6470*/  @P1 SHF.L.U32 R2, R70, 0x1f, RZ ;  /* 0x0000001f46021819 */ /* 0x000fe200000006ff */
[----:B------:R-:W-:Y:S06]  /*6480*/  BRA.U !UP0, `(.L_x_100) ;  /* 0x0000000108247547 */ /* 0x000fec000b800000 */
[----:B------:R-:W-:Y:S01]  /*6490*/  IMAD.U32 R5, RZ, RZ, UR51 ;  /* 0x00000033ff057e24 */ /* 0x000fe2000f8e00ff */
[----:B------:R-:W-:Y:S01]  /*64a0*/  MOV R0, UR37 ;  /* 0x0000002500007c02 */ /* 0x000fe20008000f00 */
[----:B------:R-:W-:Y:S03]  /*64b0*/  UIADD3 UR51, UPT, UPT, UR51, 0x1, URZ ;  /* 0x0000000133337890 */ /* 0x000fe6000fffe0ff */
[----:B------:R-:W-:Y:S01]  /*64c0*/  @P1 LEA R5, R5, UR48, 0x3 ;  /* 0x0000003005051c11 */ /* 0x000fe2000f8e18ff */
[----:B------:R-:W-:Y:S04]  /*64d0*/  UISETP.NE.AND UP0, UPT, UR51, 0x4, UPT ;  /* 0x000000043300788c */ /* 0x000fe8000bf05270 */
[----:B------:R-:W-:Y:S01]  /*64e0*/  @P1 VIADD R5, R5, 0x60 ;  /* 0x0000006005051836 */ /* 0x000fe20000000000 */
[----:B------:R-:W-:Y:S04]  /*64f0*/  USEL UR51, UR51, URZ, UP0 ;  /* 0x000000ff33337287 */ /* 0x000fe80008000000 */
[----:B------:R-:W-:Y:S04]  /*6500*/  @P1 PRMT R0, R0, 0x654, R5 ;  /* 0x0000065400001816 */ /* 0x000fe80000000005 */
[----:B------:R2:W-:Y:S04]  /*6510*/  @P1 SYNCS.ARRIVE.TRANS64.RED.A1T0 RZ, [R0+URZ], RZ ;  /* 0x000000ff00ff19a7 */ /* 0x0005e800081004ff */
.L_x_100:
[----:B------:R-:W4:Y:S01]  /*6520*/  @P1 SYNCS.PHASECHK.TRANS64.TRYWAIT P0, [R3+URZ+0x40], R2 ;  /* 0x00004002030015a7 */ /* 0x000f2200080011ff */
[----:B------:R-:W-:Y:S01]  /*6530*/  BSSY B1, `(.L_x_101) ;  /* 0x0000013000017945 */ /* 0x000fe20003800000 */
[----:B----4-:R-:W-:Y:S03]  /*6540*/  @P1 SEL R81, RZ, 0x1, !P0 ;  /* 0x00000001ff511807 */ /* 0x010fe60004000000 */
[----:B------:R-:W-:Y:S05]  /*6550*/  @!P1 BRA `(.L_x_102) ;  /* 0x0000000000409947 */ /* 0x000fea0003800000 */
[----:B------:R-:W-:Y:S01]  /*6560*/  ISETP.NE.AND P1, PT, R82, RZ, PT ;  /* 0x000000ff5200720c */ /* 0x000fe20003f25270 */
[----:B------:R-:W-:Y:S01]  /*6570*/  BSSY B0, `(.L_x_103) ;  /* 0x0000009000007945 */ /* 0x000fe20003800000 */
[----:B------:R-:W-:Y:S11]  /*6580*/  ISETP.NE.AND P0, PT, R81, RZ, PT ;  /* 0x000000ff5100720c */ /* 0x000ff60003f05270 */
[----:B------:R-:W-:Y:S05]  /*6590*/  @P1 IMAD R4, R39, 0x1000, R80 ;  /* 0x0000100027041824 */ /* 0x000fea00078e0250 */
[----:B------:R-:W-:Y:S05]  /*65a0*/  @P1 IADD3 R2, PT, PT, R4, UR48, RZ ;  /* 0x0000003004021c10 */ /* 0x000fea000fffe0ff */
[----:B------:R-:W-:Y:S01]  /*65b0*/  @P1 IMAD.IADD R2, R71, 0x1, R2 ;  /* 0x0000000147021824 */ /* 0x000fe200078e0202 */
[----:B------:R-:W-:Y:S06]  /*65c0*/  @P0 BRA `(.L_x_104) ;  /* 0x00000000000c0947 */ /* 0x000fec0003800000 */
[----:B--2---:R-:W-:Y:S04]  /*65d0*/  SHF.L.U32 R0, R70, 0x1f, RZ ;  /* 0x0000001f46007819 */ /* 0x004fe800000006ff */
[----:B------:R-:W2:Y:S02]  /*65e0*/  SYNCS.PHASECHK.TRANS64.TRYWAIT P0, [R3+URZ+0x40], R0 ;  /* 0x00004000030075a7 */ /* 0x000ea400080011ff */
[----:B--2---:R-:W-:Y:S05]  /*65f0*/  @!P0 BRA `(.L_x_105) ;  /* 0x0000002400908947 */ /* 0x004fea0003800000 */
.L_x_104:
[----:B------:R-:W-:Y:S05]  /*6600*/  BSYNC B0 ;  /* 0x0000000000007941 */ /* 0x000fea0003800000 */
.L_x_103:
[----:B------:R-:W-:Y:S02]  /*6610*/  ISETP.NE.AND P0, PT, R82, RZ, PT ;  /* 0x000000ff5200720c */ /* 0x000fe40003f05270 */
[----:B------:R-:W-:Y:S11]  /*6620*/  IADD3 R39, PT, PT, R39, 0x1, RZ ;  /* 0x0000000127277810 */ /* 0x000ff60007ffe0ff */
[----:B------:R-:W-:Y:S05]  /*6630*/  @P0 WARPSYNC.ALL ;  /* 0x0000000000000948 */ /* 0x000fea0003800000 */
[----:B------:R4:W1:Y:S04]  /*6640*/  @P0 LDSM.16.M88.4 R40, [R4+UR48+0x200] ;  /* 0x000200300428083b */ /* 0x0008680008000200 */
[----:B------:R4:W1:Y:S02]  /*6650*/  @P0 LDSM.16.M88.4 R48, [R2+0x200] ;  /* 0x000200000230083b */ /* 0x0008640000000200 */
.L_x_102:
[----:B------:R-:W-:Y:S05]  /*6660*/  BSYNC B1 ;  /* 0x0000000000017941 */ /* 0x000fea0003800000 */
.L_x_101:
[----:B--2---:R-:W-:Y:S05]  /*6670*/  VIADD R0, R34, 0x20 ;  /* 0x0000002022007836 */ /* 0x004fea0000000000 */
[----:B------:R-:W-:Y:S04]  /*6680*/  SHF.R.U32.HI R0, RZ, 0x15, R0 ;  /* 0x00000015ff007819 */ /* 0x000fe80000011600 */
[----:B------:R-:W-:Y:S11]  /*6690*/  LOP3.LUT P0, RZ, R0, 0x3, R65, 0x48, !PT ;  /* 0x0000000300ff7812 */ /* 0x000ff60007804841 */
[----:B------:R-:W-:Y:S02]  /*66a0*/  @!UPT UIADD3 URZ, UPT, UPT, URZ, URZ, URZ ;  /* 0x000000fffffff290 */ /* 0x000fe4000fffe0ff */
[----:B------:R-:W-:Y:S05]  /*66b0*/  @!P0 BRA `(.L_x_106) ;  /* 0x0000000000408947 */ /* 0x000fea0003800000 */
[----:B------:R-:W2:Y:S01]  /*66c0*/  LDCU.64 UR8, c[0x4][0x70] ;  /* 0x01000e00ff0877ac */ /* 0x000ea20008000a00 */
[----:B------:R-:W-:Y:S01]  /*66d0*/  MOV R3, 0x0 ;  /* 0x0000000000037802 */ /* 0x000fe20000000f00 */
[----:B------:R-:W-:Y:S02]  /*66e0*/  HFMA2 R12, -RZ, RZ, 0, 5.9604644775390625e-08 ;  /* 0x00000001ff0c7431 */ /* 0x000fe400000001ff */
[----:B------:R-:W-:Y:S02]  /*66f0*/  IMAD.MOV.U32 R8, RZ, RZ, 0x192 ;  /* 0x00000192ff087424 */ /* 0x000fe400078e00ff */
[----:B------:R-:W-:Y:S01]  /*6700*/  IMAD.MOV.U32 R13, RZ, RZ, RZ ;  /* 0x000000ffff0d7224 */ /* 0x000fe200078e00ff */
[----:B------:R-:W5:Y:S01]  /*6710*/  LDCU.64 UR6, c[0x4][0x78] ;  /* 0x01000f00ff0677ac */ /* 0x000f620008000a00 */
[----:B----4-:R-:W4:Y:S01]  /*6720*/  LDC.64 R2, c[0x4][R3] ;  /* 0x0100000003027b82 */ /* 0x010f220000000a00 */
[----:B------:R-:W3:Y:S01]  /*6730*/  LDCU.64 UR4, c[0x4][0x10] ;  /* 0x01000200ff0477ac */ /* 0x000ee20008000a00 */
[----:B--2---:R-:W-:Y:S01]  /*6740*/  MOV R5, UR9 ;  /* 0x0000000900057c02 */ /* 0x004fe20008000f00 */
[----:B------:R-:W-:Y:S01]  /*6750*/  IMAD.U32 R4, RZ, RZ, UR8 ;  /* 0x00000008ff047e24 */ /* 0x000fe2000f8e00ff */
[----:B-----5:R-:W-:Y:S01]  /*6760*/  MOV R7, UR7 ;  /* 0x0000000700077c02 */ /* 0x020fe20008000f00 */
[----:B------:R-:W-:Y:S01]  /*6770*/  IMAD.U32 R6, RZ, RZ, UR6 ;  /* 0x00000006ff067e24 */ /* 0x000fe2000f8e00ff */
[----:B---3--:R-:W-:Y:S01]  /*6780*/  MOV R11, UR5 ;  /* 0x00000005000b7c02 */ /* 0x008fe20008000f00 */
[----:B------:R-:W-:Y:S02]  /*6790*/  IMAD.U32 R10, RZ, RZ, UR4 ;  /* 0x00000004ff0a7e24 */ /* 0x000fe4000f8e00ff */
[----:B------:R-:W-:Y:S07]  /*67a0*/  LEPC R20, `(.L_x_106) ;  /* 0x000000001014794e */ /* 0x000fee0000000000 */
[----:B-1--4-:R-:W-:Y:S05]  /*67b0*/  CALL.ABS.NOINC R2 ;  /* 0x0000000002007343 */ /* 0x012fea0003c00000 */
.L_x_106:
[----:B------:R-:W-:Y:S01]  /*67c0*/  ISETP.NE.AND P6, PT, R76, RZ, PT ;  /* 0x000000ff4c00720c */ /* 0x000fe20003fc5270 */
[----:B------:R-:W-:Y:S05]  /*67d0*/  WARPSYNC.ALL ;  /* 0x0000000000007948 */ /* 0x000fea0003800000 */
[----:B------:R-:W-:Y:S01]  /*67e0*/  R2UR UR4, R34 ;  /* 0x00000000220472ca */ /* 0x000fe200000e0000 */
[--C-:B-1----:R-:W-:Y:S01]  /*67f0*/  HADD2.F32 R20, -RZ, R40.reuse.H0_H0 ;  /* 0x20000028ff147230 */ /* 0x102fe20000004100 */
[----:B------:R-:W-:Y:S01]  /*6800*/  ISETP.NE.AND P0, PT, R72, RZ, PT ;  /* 0x000000ff4800720c */ /* 0x000fe20003f05270 */
[----:B------:R-:W-:Y:S01]  /*6810*/  HADD2.F32 R21, -RZ, R40.H1_H1 ;  /* 0x30000028ff157230 */ /* 0x000fe20000004100 */
[----:B------:R-:W-:Y:S01]  /*6820*/  MOV R38, UR51 ;  /* 0x0000003300267c02 */ /* 0x000fe20008000f00 */
[--C-:B------:R-:W-:Y:S01]  /*6830*/  HADD2.F32 R36, -RZ, R41.reuse.H1_H1 ;  /* 0x30000029ff247230 */ /* 0x100fe20000004100 */
[----:B------:R-:W-:Y:S01]  /*6840*/  MOV R83, UR37 ;  /* 0x0000002500537c02 */ /* 0x000fe20008000f00 */
[----:B------:R-:W-:Y:S01]  /*6850*/  HADD2.F32 R37, -RZ, R48.H0_H0 ;  /* 0x20000030ff257230 */ /* 0x000fe20000004100 */
[----:B------:R-:W-:Y:S01]  /*6860*/  @P6 LEA R38, R38, UR48, 0x3 ;  /* 0x0000003026266c11 */ /* 0x000fe2000f8e18ff */
[----:B------:R-:W-:Y:S01]  /*6870*/  BSSY.RECONVERGENT B0, `(.L_x_107) ;  /* 0x000004d000007945 */ /* 0x000fe20003800200 */
[----:B------:R-:W-:Y:S02]  /*6880*/  @P6 SHF.L.U32 R88, R70, 0x1f, RZ ;  /* 0x0000001f46586819 */ /* 0x000fe400000006ff */
[----:B------:R-:W-:Y:S01]  /*6890*/  @P6 IADD3 R38, PT, PT, R38, 0x60, RZ ;  /* 0x0000006026266810 */ /* 0x000fe20007ffe0ff */
[----:B----4-:R-:W1:Y:S03]  /*68a0*/  LDTM.16dp256bit.x4 R4, tmem[UR4+0x20] ;  /* 0x00002004000479ee */ /* 0x010e660008120000 */
[----:B------:R-:W-:Y:S02]  /*68b0*/  @P6 PRMT R38, R83, 0x654, R38 ;  /* 0x0000065453266816 */ /* 0x000fe40000000026 */
[----:B------:R-:W-:Y:S01]  /*68c0*/  LEA R83, R39, UR48, 0x3 ;  /* 0x0000003027537c11 */ /* 0x000fe2000f8e18ff */
[C---:B-1----:R-:W-:Y:S01]  /*68d0*/  FMUL R0, R33.reuse, R4 ;  /* 0x0000000421007220 */ /* 0x042fe20000400000 */
[C---:B------:R-:W-:Y:S01]  /*68e0*/  FMUL R2, R33.reuse, R5 ;  /* 0x0000000521027220 */ /* 0x040fe20000400000 */
[C---:B------:R-:W-:Y:S01]  /*68f0*/  FMUL R3, R33.reuse, R6 ;  /* 0x0000000621037220 */ /* 0x040fe20000400000 */
[----:B------:R-:W-:Y:S01]  /*6900*/  FMUL R7, R33, R7 ;  /* 0x0000000721077220 */ /* 0x000fe20000400000 */
[C---:B------:R-:W-:Y:S01]  /*6910*/  FFMA R0, R35.reuse, R20, R0 ;  /* 0x0000001423007223 */ /* 0x040fe20000000000 */
[----:B------:R-:W-:Y:S02]  /*6920*/  HADD2.F32 R20, -RZ, R41.H0_H0 ;  /* 0x20000029ff147230 */ /* 0x000fe40000004100 */
[----:B------:R-:W-:Y:S01]  /*6930*/  FFMA R2, R35, R21, R2 ;  /* 0x0000001523027223 */ /* 0x000fe20000000002 */
[C---:B------:R-:W-:Y:S01]  /*6940*/  FMUL R4, R33.reuse, R8 ;  /* 0x0000000821047220 */ /* 0x040fe20000400000 */
[----:B------:R-:W-:Y:S01]  /*6950*/  FMUL R5, R33, R9 ;  /* 0x0000000921057220 */ /* 0x000fe20000400000 */
[--C-:B------:R-:W-:Y:S02]  /*6960*/  HADD2.F32 R21, -RZ, R43.reuse.H0_H0 ;  /* 0x2000002bff157230 */ /* 0x100fe40000004100 */
[C---:B------:R-:W-:Y:S01]  /*6970*/  FFMA R3, R35.reuse, R20, R3 ;  /* 0x0000001423037223 */ /* 0x040fe20000000003 */
[--C-:B------:R-:W-:Y:S01]  /*6980*/  HADD2.F32 R20, -RZ, R42.reuse.H0_H0 ;  /* 0x2000002aff147230 */ /* 0x100fe20000004100 */
[----:B------:R-:W-:Y:S01]  /*6990*/  F2FP.F16.F32.PACK_AB R44, R2, R0 ;  /* 0x00000000022c723e */ /* 0x000fe200000000ff */
[----:B------:R-:W-:Y:S01]  /*69a0*/  FFMA R7, R35, R36, R7 ;  /* 0x0000002423077223 */ /* 0x000fe20000000007 */
[----:B------:R-:W-:Y:S01]  /*69b0*/  FMUL R6, R33, R10 ;  /* 0x0000000a21067220 */ /* 0x000fe20000400000 */
[----:B------:R-:W-:Y:S02]  /*69c0*/  HADD2.F32 R36, -RZ, R43.H1_H1 ;  /* 0x3000002bff247230 */ /* 0x000fe40000004100 */
[----:B------:R-:W-:Y:S01]  /*69d0*/  FFMA R4, R35, R20, R4 ;  /* 0x0000001423047223 */ /* 0x000fe20000000004 */
[----:B------:R-:W-:Y:S01]  /*69e0*/  HADD2.F32 R20, -RZ, R42.H1_H1 ;  /* 0x3000002aff147230 */ /* 0x000fe20000004100 */
[----:B------:R-:W-:Y:S01]  /*69f0*/  F2FP.F16.F32.PACK_AB R45, R7, R3 ;  /* 0x00000003072d723e */ /* 0x000fe200000000ff */
[C---:B------:R-:W-:Y:S01]  /*6a00*/  FMUL R11, R33.reuse, R11 ;  /* 0x0000000b210b7220 */ /* 0x040fe20000400000 */
[C---:B------:R-:W-:Y:S01]  /*6a10*/  FMUL R8, R33.reuse, R12 ;  /* 0x0000000c21087220 */ /* 0x040fe20000400000 */
[----:B------:R-:W-:Y:S01]  /*6a20*/  FMUL R9, R33, R13 ;  /* 0x0000000d21097220 */ /* 0x000fe20000400000 */
[C---:B------:R-:W-:Y:S01]  /*6a30*/  FFMA R5, R35.reuse, R20, R5 ;  /* 0x0000001423057223 */ /* 0x040fe20000000005 */
[----:B------:R-:W-:Y:S02]  /*6a40*/  HADD2.F32 R20, -RZ, R48.H1_H1 ;  /* 0x30000030ff147230 */ /* 0x000fe40000004100 */
[C---:B------:R-:W-:Y:S01]  /*6a50*/  FFMA R6, R35.reuse, R21, R6 ;  /* 0x0000001523067223 */ /* 0x040fe20000000006 */
[C---:B------:R-:W-:Y:S01]  /*6a60*/  FFMA R11, R35.reuse, R36, R11 ;  /* 0x00000024230b7223 */ /* 0x040fe2000000000b */
[C---:B------:R-:W-:Y:S01]  /*6a70*/  FFMA R8, R35.reuse, R37, R8 ;  /* 0x0000002523087223 */ /* 0x040fe20000000008 */
[--C-:B------:R-:W-:Y:S02]  /*6a80*/  HADD2.F32 R21, -RZ, R49.reuse.H0_H0 ;  /* 0x20000031ff157230 */ /* 0x100fe40000004100 */
[----:B------:R-:W-:Y:S01]  /*6a90*/  FFMA R9, R35, R20, R9 ;  /* 0x0000001423097223 */ /* 0x000fe20000000009 */
[C---:B------:R-:W-:Y:S01]  /*6aa0*/  FMUL R10, R33.reuse, R14 ;  /* 0x0000000e210a7220 */ /* 0x040fe20000400000 */
[----:B------:R-:W-:Y:S02]  /*6ab0*/  HADD2.F32 R20, -RZ, R49.H1_H1 ;  /* 0x30000031ff147230 */ /* 0x000fe40000004100 */
[C---:B------:R-:W-:Y:S01]  /*6ac0*/  FMUL R15, R33.reuse, R15 ;  /* 0x0000000f210f7220 */ /* 0x040fe20000400000 */
[----:B------:R-:W-:Y:S01]  /*6ad0*/  FMUL R12, R33, R16 ;  /* 0x00000010210c7220 */ /* 0x000fe20000400000 */
[C---:B------:R-:W-:Y:S01]  /*6ae0*/  FFMA R10, R35.reuse, R21, R10 ;  /* 0x00000015230a7223 */ /* 0x040fe2000000000a */
[--C-:B------:R-:W-:Y:S02]  /*6af0*/  HADD2.F32 R21, -RZ, R50.reuse.H0_H0 ;  /* 0x20000032ff157230 */ /* 0x100fe40000004100 */
[----:B------:R-:W-:Y:S01]  /*6b00*/  FFMA R15, R35, R20, R15 ;  /* 0x00000014230f7223 */ /* 0x000fe2000000000f */
[----:B------:R-:W-:Y:S02]  /*6b10*/  HADD2.F32 R20, -RZ, R50.H1_H1 ;  /* 0x30000032ff147230 */ /* 0x000fe40000004100 */
[C---:B------:R-:W-:Y:S01]  /*6b20*/  FMUL R13, R33.reuse, R17 ;  /* 0x00000011210d7220 */ /* 0x040fe20000400000 */
[--C-:B------:R-:W-:Y:S02]  /*6b30*/  HADD2.F32 R37, -RZ, R51.reuse.H0_H0 ;  /* 0x20000033ff257230 */ /* 0x100fe40000004100 */
[C---:B------:R-:W-:Y:S01]  /*6b40*/  FMUL R14, R33.reuse, R18 ;  /* 0x00000012210e7220 */ /* 0x040fe20000400000 */
[----:B------:R-:W-:Y:S02]  /*6b50*/  HADD2.F32 R36, -RZ, R51.H1_H1 ;  /* 0x30000033ff247230 */ /* 0x000fe40000004100 */
        /* <DEDUP_REMOVED lines=21> */
[----:B------:R-:W-:Y:S02]  /*6cb0*/  UIADD3 UR8, UP0, UPT, UR52, 0x680, URZ ;  /* 0x0000068034087890 */ /* 0x000fe4000ff1e0ff */
[----:B------:R-:W-:Y:S02]  /*6cc0*/  UIADD3 UR5, UPT, UPT, UR41, 0x20, URZ ;  /* 0x0000002029057890 */ /* 0x000fe4000fffe0ff */
[----:B------:R-:W-:Y:S02]  /*6cd0*/  UIADD3 UR4, UPT, UPT, UR48, 0x1200, URZ ;  /* 0x0000120030047890 */ /* 0x000fe4000fffe0ff */
[----:B------:R-:W-:Y:S01]  /*6ce0*/  UIADD3.X UR9, UPT, UPT, URZ, UR53, URZ, UP0, !UPT ;  /* 0x00000035ff097290 */ /* 0x000fe200087fe4ff */
[----:B------:R-:W-:Y:S01]  /*6cf0*/  UMOV UR6, UR42 ;  /* 0x0000002a00067c82 */ /* 0x000fe20008000000 */
[----:B------:R-:W-:Y:S07]  /*6d00*/  UMOV UR7, UR36 ;  /* 0x0000002400077c82 */ /* 0x000fee0008000000 */
[----:B------:R2:W-:Y:S01]  /*6d10*/  UTMASTG.3D [UR4], [UR8] ;  /* 0x00000004080073b5 */ /* 0x0005e20008010000 */
[----:B------:R0:W-:Y:S01]  /*6d20*/  UTMACMDFLUSH ;  /* 0x00000000000079b7 */ /* 0x0001e20000000000 */
[----:B--2---:R-:W-:Y:S04]  /*6d30*/  DEPBAR.LE SB0, 0x1 ;  /* 0x000080400000791a */ /* 0x004fe80000000000 */
.L_x_108:
[----:B------:R-:W-:Y:S05]  /*6d40*/  BSYNC.RECONVERGENT B0 ;  /* 0x0000000000007941 */ /* 0x000fea0003800200 */
.L_x_107:
[----:B------:R-:W-:Y:S01]  /*6d50*/  BAR.SYNC.DEFER_BLOCKING 0x1, 0x80 ;  /* 0x0042000000007b1d */ /* 0x000fe20000010000 */
[----:B------:R-:W-:Y:S04]  /*6d60*/  UIADD3 UR40, UPT, UPT, UR51, 0x1, URZ ;  /* 0x0000000133287890 */ /* 0x000fe8000fffe0ff */
[----:B------:R-:W-:Y:S04]  /*6d70*/  UISETP.NE.AND UP0, UPT, UR40, 0x4, UPT ;  /* 0x000000042800788c */ /* 0x000fe8000bf05270 */
[----:B------:R-:W-:Y:S01]  /*6d80*/  USEL UR40, UR40, URZ, UP0 ;  /* 0x000000ff28287287 */ /* 0x000fe20008000000 */
[----:B------:R2:W-:Y:S01]  /*6d90*/  @P6 SYNCS.ARRIVE.TRANS64.RED.A1T0 RZ, [R38+URZ], RZ ;  /* 0x000000ff26ff69a7 */ /* 0x0005e200081004ff */
[----:B------:R-:W-:Y:S01]  /*6da0*/  BSSY B1, `(.L_x_109) ;  /* 0x0000014000017945 */ /* 0x000fe20003800000 */
[----:B------:R-:W4:Y:S02]  /*6db0*/  @P6 SYNCS.PHASECHK.TRANS64.TRYWAIT P0, [R83+URZ+0x40], R88 ;  /* 0x00004058530065a7 */ /* 0x000f2400080011ff */
[----:B----4-:R-:W-:Y:S01]  /*6dc0*/  @P6 SEL R81, RZ, 0x1, !P0 ;  /* 0x00000001ff516807 */ /* 0x010fe20004000000 */
[----:B--2---:R-:W-:Y:S06]  /*6dd0*/  @!P6 BRA `(.L_x_110) ;  /* 0x000000000040e947 */ /* 0x004fec0003800000 */
[----:B------:R-:W-:Y:S01]  /*6de0*/  ISETP.NE.AND P1, PT, R82, RZ, PT ;  /* 0x000000ff5200720c */ /* 0x000fe20003f25270 */
[----:B------:R-:W-:Y:S01]  /*6df0*/  BSSY B0, `(.L_x_111) ;  /* 0x0000009000007945 */ /* 0x000fe20003800000 */
[----:B------:R-:W-:Y:S11]  /*6e00*/  ISETP.NE.AND P0, PT, R81, RZ, PT ;  /* 0x000000ff5100720c */ /* 0x000ff60003f05270 */
[----:B------:R-:W-:Y:S05]  /*6e10*/  @P1 IMAD R2, R39, 0x1000, R80 ;  /* 0x0000100027021824 */ /* 0x000fea00078e0250 */
[----:B------:R-:W-:Y:S05]  /*6e20*/  @P1 IADD3 R0, PT, PT, R2, UR48, RZ ;  /* 0x0000003002001c10 */ /* 0x000fea000fffe0ff */
[----:B------:R-:W-:Y:S01]  /*6e30*/  @P1 IMAD.IADD R0, R71, 0x1, R0 ;  /* 0x0000000147001824 */ /* 0x000fe200078e0200 */
[----:B------:R-:W-:Y:S06]  /*6e40*/  @P0 BRA `(.L_x_112) ;  /* 0x00000000000c0947 */ /* 0x000fec0003800000 */
[----:B------:R-:W-:Y:S04]  /*6e50*/  SHF.L.U32 R4, R70, 0x1f, RZ ;  /* 0x0000001f46047819 */ /* 0x000fe800000006ff */
[----:B------:R-:W2:Y:S02]  /*6e60*/  SYNCS.PHASECHK.TRANS64.TRYWAIT P0, [R83+URZ+0x40], R4 ;  /* 0x00004004530075a7 */ /* 0x000ea400080011ff */
[----:B--2---:R-:W-:Y:S05]  /*6e70*/  @!P0 BRA `(.L_x_113) ;  /* 0x0000001c00848947 */ /* 0x004fea0003800000 */
.L_x_112:
[----:B------:R-:W-:Y:S05]  /*6e80*/  BSYNC B0 ;  /* 0x0000000000007941 */ /* 0x000fea0003800000 */
.L_x_111:
[----:B------:R-:W-:Y:S02]  /*6e90*/  ISETP.NE.AND P0, PT, R82, RZ, PT ;  /* 0x000000ff5200720c */ /* 0x000fe40003f05270 */
[----:B------:R-:W-:Y:S11]  /*6ea0*/  IADD3 R39, PT, PT, R39, 0x1, RZ ;  /* 0x0000000127277810 */ /* 0x000ff60007ffe0ff */
[----:B------:R-:W-:Y:S05]  /*6eb0*/  @P0 WARPSYNC.ALL ;  /* 0x0000000000000948 */ /* 0x000fea0003800000 */
[----:B------:R4:W1:Y:S04]  /*6ec0*/  @P0 LDSM.16.M88.4 R40, [R2+UR48+0x200] ;  /* 0x000200300228083b */ /* 0x0008680008000200 */
[----:B------:R4:W1:Y:S02]  /*6ed0*/  @P0 LDSM.16.M88.4 R48, [R0+0x200] ;  /* 0x000200000030083b */ /* 0x0008640000000200 */
.L_x_110:
[----:B------:R-:W-:Y:S05]  /*6ee0*/  BSYNC B1 ;  /* 0x0000000000017941 */ /* 0x000fea0003800000 */
.L_x_109:
[----:B----4-:R-:W-:Y:S05]  /*6ef0*/  VIADD R0, R34, 0x40 ;  /* 0x0000004022007836 */ /* 0x010fea0000000000 */
[----:B------:R-:W-:Y:S04]  /*6f00*/  SHF.R.U32.HI R0, RZ, 0x15, R0 ;  /* 0x00000015ff007819 */ /* 0x000fe80000011600 */
[----:B------:R-:W-:Y:S11]  /*6f10*/  LOP3.LUT P0, RZ, R0, 0x3, R65, 0x48, !PT ;  /* 0x0000000300ff7812 */ /* 0x000ff60007804841 */
[----:B------:R-:W-:Y:S02]  /*6f20*/  @!UPT UIADD3 URZ, UPT, UPT, URZ, URZ, URZ ;  /* 0x000000fffffff290 */ /* 0x000fe4000fffe0ff */
        /* <DEDUP_REMOVED lines=8> */
[----:B------:R-:W3:Y:S01]  /*6fb0*/  LDCU.64 UR4, c[0x4][0x10] ;  /* 0x01000200ff0477ac */ /* 0x000ee20008000a00 */
[----:B----4-:R-:W-:Y:S01]  /*6fc0*/  MOV R5, UR9 ;  /* 0x0000000900057c02 */ /* 0x010fe20008000f00 */
[----:B--2---:R-:W-:Y:S01]  /*6fd0*/  IMAD.U32 R4, RZ, RZ, UR8 ;  /* 0x00000008ff047e24 */ /* 0x004fe2000f8e00ff */
[----:B-----5:R-:W-:Y:S01]  /*6fe0*/  MOV R7, UR7 ;  /* 0x0000000700077c02 */ /* 0x020fe20008000f00 */
[----:B------:R-:W-:Y:S01]  /*6ff0*/  IMAD.U32 R6, RZ, RZ, UR6 ;  /* 0x00000006ff067e24 */ /* 0x000fe2000f8e00ff */
[----:B---3--:R-:W-:Y:S01]  /*7000*/  MOV R11, UR5 ;  /* 0x00000005000b7c02 */ /* 0x008fe20008000f00 */
[----:B------:R-:W-:Y:S02]  /*7010*/  IMAD.U32 R10, RZ, RZ, UR4 ;  /* 0x00000004ff0a7e24 */ /* 0x000fe4000f8e00ff */
[----:B------:R-:W-:Y:S07]  /*7020*/  LEPC R20, `(.L_x_114) ;  /* 0x000000001014794e */ /* 0x000fee0000000000 */
[----:B-1----:R-:W-:Y:S05]  /*7030*/  CALL.ABS.NOINC R2 ;  /* 0x0000000002007343 */ /* 0x002fea0003c00000 */
.L_x_114:
        /* <DEDUP_REMOVED lines=8> */
[----:B--2---:R-:W-:Y:S01]  /*70c0*/  MOV R83, UR37 ;  /* 0x0000002500537c02 */ /* 0x004fe20008000f00 */
[----:B------:R-:W-:Y:S01]  /*70d0*/  HADD2.F32 R37, -RZ, R48.H0_H0 ;  /* 0x20000030ff257230 */ /* 0x000fe20000004100 */
[----:B------:R-:W-:Y:S01]  /*70e0*/  @P6 LEA R38, R38, UR48, 0x3 ;  /* 0x0000003026266c11 */ /* 0x000fe2000f8e18ff */
[----:B------:R-:W-:Y:S01]  /*70f0*/  BSSY.RECONVERGENT B0, `(.L_x_115) ;  /* 0x000004d000007945 */ /* 0x000fe20003800200 */
[----:B------:R-:W-:Y:S02]  /*7100*/  LEA R88, R39, UR48, 0x3 ;  /* 0x0000003027587c11 */ /* 0x000fe4000f8e18ff */
[----:B------:R-:W-:Y:S01]  /*7110*/  @P6 IADD3 R38, PT, PT, R38, 0x60, RZ ;  /* 0x0000006026266810 */ /* 0x000fe20007ffe0ff */
[----:B------:R-:W1:Y:S03]  /*7120*/  LDTM.16dp256bit.x4 R4, tmem[UR4+0x40] ;  /* 0x00004004000479ee */ /* 0x000e660008120000 */
[----:B------:R-:W-:Y:S02]  /*7130*/  @P6 PRMT R38, R83, 0x654, R38 ;  /* 0x0000065453266816 */ /* 0x000fe40000000026 */
[----:B------:R-:W-:Y:S01]  /*7140*/  @P6 SHF.L.U32 R83, R70, 0x1f, RZ ;  /* 0x0000001f46536819 */ /* 0x000fe200000006ff */
        /* <DEDUP_REMOVED lines=71> */
.L_x_116:
[----:B------:R-:W-:Y:S05]  /*75c0*/  BSYNC.RECONVERGENT B0 ;  /* 0x0000000000007941 */ /* 0x000fea0003800200 */
.L_x_115:
        /* <DEDUP_REMOVED lines=19> */
.L_x_120:
[----:B------:R-:W-:Y:S05]  /*7700*/  BSYNC B0 ;  /* 0x0000000000007941 */ /* 0x000fea0003800000 */
.L_x_119:
[----:B------:R-:W-:Y:S11]  /*7710*/  ISETP.NE.AND P0, PT, R82, RZ, PT ;  /* 0x000000ff5200720c */ /* 0x000ff60003f05270 */
[----:B------:R-:W-:Y:S02]  /*7720*/  @!UPT UIADD3 URZ, UPT, UPT, URZ, URZ, URZ ;  /* 0x000000fffffff290 */ /* 0x000fe4000fffe0ff */
[----:B------:R-:W-:Y:S05]  /*7730*/  @P0 WARPSYNC.ALL ;  /* 0x0000000000000948 */ /* 0x000fea0003800000 */
[----:B------:R4:W1:Y:S04]  /*7740*/  @P0 LDSM.16.M88.4 R40, [R39+UR48+0x200] ;  /* 0x000200302728083b */ /* 0x0008680008000200 */
[----:B------:R4:W1:Y:S02]  /*7750*/  @P0 LDSM.16.M88.4 R48, [R0+0x200] ;  /* 0x000200000030083b */ /* 0x0008640000000200 */
.L_x_118:
[----:B------:R-:W-:Y:S05]  /*7760*/  BSYNC B1 ;  /* 0x0000000000017941 */ /* 0x000fea0003800000 */
.L_x_117:
[----:B----4-:R-:W-:Y:S05]  /*7770*/  VIADD R0, R34, 0x60 ;  /* 0x0000006022007836 */ /* 0x010fea0000000000 */
[----:B------:R-:W-:Y:S04]  /*7780*/  SHF.R.U32.HI R0, RZ, 0x15, R0 ;  /* 0x00000015ff007819 */ /* 0x000fe80000011600 */
[----:B------:R-:W-:Y:S11]  /*7790*/  LOP3.LUT P0, RZ, R0, 0x3, R65, 0x48, !PT ;  /* 0x0000000300ff7812 */ /* 0x000ff60007804841 */
[----:B------:R-:W-:Y:S02]  /*77a0*/  @!UPT UIADD3 URZ, UPT, UPT, URZ, URZ, URZ ;  /* 0x000000fffffff290 */ /* 0x000fe4000fffe0ff */
[----:B------:R-:W-:Y:S05]  /*77b0*/  @!P0 BRA `(.L_x_122) ;  /* 0x0000000000408947 */ /* 0x000fea0003800000 */
[----:B------:R-:W4:Y:S01]  /*77c0*/  LDCU.64 UR8, c[0x4][0x70] ;  /* 0x01000e00ff0877ac */ /* 0x000f220008000a00 */
[----:B--2---:R-:W-:Y:S01]  /*77d0*/  MOV R3, 0x0 ;  /* 0x0000000000037802 */ /* 0x004fe20000000f00 */
[----:B------:R-:W-:Y:S02]  /*77e0*/  HFMA2 R12, -RZ, RZ, 0, 5.9604644775390625e-08 ;  /* 0x00000001ff0c7431 */ /* 0x000fe400000001ff */
[----:B------:R-:W-:Y:S02]  /*77f0*/  IMAD.MOV.U32 R8, RZ, RZ, 0x192 ;  /* 0x00000192ff087424 */ /* 0x000fe400078e00ff */
[----:B------:R-:W-:Y:S01]  /*7800*/  IMAD.MOV.U32 R13, RZ, RZ, RZ ;  /* 0x000000ffff0d7224 */ /* 0x000fe200078e00ff */
[----:B------:R-:W2:Y:S01]  /*7810*/  LDCU.64 UR6, c[0x4][0x78] ;  /* 0x01000f00ff0677ac */ /* 0x000ea20008000a00 */
[----:B------:R-:W1:Y:S01]  /*7820*/  LDC.64 R2, c[0x4][R3] ;  /* 0x0100000003027b82 */ /* 0x000e620000000a00 */
[----:B------:R-:W5:Y:S01]  /*7830*/  LDCU.64 UR4, c[0x4][0x10] ;  /* 0x01000200ff0477ac */ /* 0x000f620008000a00 */
[----:B----4-:R-:W-:Y:S01]  /*7840*/  MOV R5, UR9 ;  /* 0x0000000900057c02 */ /* 0x010fe20008000f00 */
[----:B------:R-:W-:Y:S01]  /*7850*/  IMAD.U32 R4, RZ, RZ, UR8 ;  /* 0x00000008ff047e24 */ /* 0x000fe2000f8e00ff */
[----:B--2---:R-:W-:Y:S01]  /*7860*/  MOV R7, UR7 ;  /* 0x0000000700077c02 */ /* 0x004fe20008000f00 */
[----:B------:R-:W-:Y:S01]  /*7870*/  IMAD.U32 R6, RZ, RZ, UR6 ;  /* 0x00000006ff067e24 */ /* 0x000fe2000f8e00ff */
[----:B-----5:R-:W-:Y:S01]  /*7880*/  MOV R11, UR5 ;  /* 0x00000005000b7c02 */ /* 0x020fe20008000f00 */
[----:B------:R-:W-:Y:S02]  /*7890*/  IMAD.U32 R10, RZ, RZ, UR4 ;  /* 0x00000004ff0a7e24 */ /* 0x000fe4000f8e00ff */
[----:B------:R-:W-:Y:S07]  /*78a0*/  LEPC R20, `(.L_x_122) ;  /* 0x000000001014794e */ /* 0x000fee0000000000 */
[----:B-1-3--:R-:W-:Y:S05]  /*78b0*/  CALL.ABS.NOINC R2 ;  /* 0x0000000002007343 */ /* 0x00afea0003c00000 */
.L_x_122:
[----:B------:R-:W-:Y:S01]  /*78c0*/  ISETP.NE.AND P0, PT, R72, RZ, PT ;  /* 0x000000ff4800720c */ /* 0x000fe20003f05270 */
[----:B------:R-:W-:Y:S05]  /*78d0*/  WARPSYNC.ALL ;  /* 0x0000000000007948 */ /* 0x000fea0003800000 */
[----:B------:R-:W-:Y:S01]  /*78e0*/  R2UR UR4, R34 ;  /* 0x00000000220472ca */ /* 0x000fe200000e0000 */
[--C-:B-1----:R-:W-:Y:S01]  /*78f0*/  HADD2.F32 R20, -RZ, R40.reuse.H0_H0 ;  /* 0x20000028ff147230 */ /* 0x102fe20000004100 */
[----:B------:R-:W-:Y:S01]  /*7900*/  R2UR UR5, R79 ;  /* 0x000000004f0572ca */ /* 0x000fe200000e0000 */
[----:B------:R-:W-:Y:S01]  /*7910*/  HADD2.F32 R36, -RZ, R40.H1_H1 ;  /* 0x30000028ff247230 */ /* 0x000fe20000004100 */
[----:B------:R-:W-:Y:S01]  /*7920*/  BSSY.RECONVERGENT B0, `(.L_x_123) ;  /* 0x000004f000007945 */ /* 0x000fe20003800200 */
[--C-:B------:R-:W-:Y:S02]  /*7930*/  HADD2.F32 R21, -RZ, R41.reuse.H0_H0 ;  /* 0x20000029ff157230 */ /* 0x100fe40000004100 */
[----:B------:R-:W-:Y:S02]  /*7940*/  HADD2.F32 R38, -RZ, R41.H1_H1 ;  /* 0x30000029ff267230 */ /* 0x000fe40000004100 */
[--C-:B------:R-:W-:Y:S02]  /*7950*/  HADD2.F32 R37, -RZ, R42.reuse.H0_H0 ;  /* 0x2000002aff257230 */ /* 0x100fe40000004100 */
[----:B------:R-:W-:Y:S02]  /*7960*/  HADD2.F32 R40, -RZ, R42.H1_H1 ;  /* 0x3000002aff287230 */ /* 0x000fe40000004100 */
[----:B------:R-:W1:Y:S01]  /*7970*/  LDTM.16dp256bit.x4 R4, tmem[UR4+0x60] ;  /* 0x00006004000479ee */ /* 0x000e620008120000 */
[----:B------:R-:W-:Y:S01]  /*7980*/  NOP ;  /* 0x0000000000007918 */ /* 0x000fe20000000000 */
[----:B------:R-:W-:Y:S01]  /*7990*/  UIADD3 UR5, UPT, UPT, UR5, 0xd0, URZ ;  /* 0x000000d005057890 */ /* 0x000fe2000fffe0ff */
[--C-:B------:R-:W-:Y:S02]  /*79a0*/  HADD2.F32 R39, -RZ, R43.reuse.H0_H0 ;  /* 0x2000002bff277230 */ /* 0x100fe40000004100 */
[----:B------:R-:W-:Y:S01]  /*79b0*/  HADD2.F32 R41, -RZ, R43.H1_H1 ;  /* 0x3000002bff297230 */ /* 0x000fe20000004100 */
[----:B------:R-:W-:Y:S01]  /*79c0*/  UPRMT UR5, UR37, 0x654, UR5 ;  /* 0x0000065425057896 */ /* 0x000fe20008000005 */
[--C-:B------:R-:W-:Y:S02]  /*79d0*/  HADD2.F32 R42, -RZ, R48.reuse.H0_H0 ;  /* 0x20000030ff2a7230 */ /* 0x100fe40000004100 */
[----:B------:R-:W-:Y:S02]  /*79e0*/  HADD2.F32 R43, -RZ, R48.H1_H1 ;  /* 0x30000030ff2b7230 */ /* 0x000fe40000004100 */
[--C-:B------:R-:W-:Y:S02]  /*79f0*/  HADD2.F32 R44, -RZ, R49.reuse.H0_H0 ;  /* 0x20000031ff2c7230 */ /* 0x100fe40000004100 */
[----:B------:R-:W-:Y:S02]  /*7a00*/  HADD2.F32 R46, -RZ, R49.H1_H1 ;  /* 0x30000031ff2e7230 */ /* 0x000fe40000004100 */
[----:B-1----:R-:W-:Y:S01]  /*7a10*/  SYNCS.ARRIVE.TRANS64.RED.A1T0 RZ, [UR5], RZ ;  /* 0x000000ffffff79a7 */ /* 0x002fe20008100405 */
[--C-:B------:R-:W-:Y:S02]  /*7a20*/  HADD2.F32 R45, -RZ, R50.reuse.H0_H0 ;  /* 0x20000032ff2d7230 */ /* 0x100fe40000004100 */
[----:B------:R-:W-:Y:S02]  /*7a30*/  HADD2.F32 R48, -RZ, R50.H1_H1 ;  /* 0x30000032ff307230 */ /* 0x000fe40000004100 */
[--C-:B------:R-:W-:Y:S02]  /*7a40*/  HADD2.F32 R47, -RZ, R51.reuse.H0_H0 ;  /* 0x20000033ff2f7230 */ /* 0x100fe40000004100 */
[----:B------:R-:W-:Y:S02]  /*7a50*/  HADD2.F32 R50, -RZ, R51.H1_H1 ;  /* 0x30000033ff327230 */ /* 0x000fe40000004100 */
[C---:B------:R-:W-:Y:S01]  /*7a60*/  FMUL R4, R33.reuse, R4 ;  /* 0x0000000421047220 */ /* 0x040fe20000400000 */
[C---:B------:R-:W-:Y:S01]  /*7a70*/  FMUL R5, R33.reuse, R5 ;  /* 0x0000000521057220 */ /* 0x040fe20000400000 */
[C---:B------:R-:W-:Y:S01]  /*7a80*/  FMUL R6, R33.reuse, R6 ;  /* 0x0000000621067220 */ /* 0x040fe20000400000 */
[----:B------:R-:W-:Y:S01]  /*7a90*/  FMUL R7, R33, R7 ;  /* 0x0000000721077220 */ /* 0x000fe20000400000 */
[C---:B------:R-:W-:Y:S01]  /*7aa0*/  FFMA R4, R35.reuse, R20, R4 ;  /* 0x0000001423047223 */ /* 0x040fe20000000004 */
[C---:B------:R-:W-:Y:S01]  /*7ab0*/  FFMA R5, R35.reuse, R36, R5 ;  /* 0x0000002423057223 */ /* 0x040fe20000000005 */
[C---:B------:R-:W-:Y:S01]  /*7ac0*/  FFMA R6, R35.reuse, R21, R6 ;  /* 0x0000001523067223 */ /* 0x040fe20000000006 */
[----:B------:R-:W-:Y:S01]  /*7ad0*/  FFMA R7, R35, R38, R7 ;  /* 0x0000002623077223 */ /* 0x000fe20000000007 */
[C---:B------:R-:W-:Y:S01]  /*7ae0*/  FMUL R8, R33.reuse, R8 ;  /* 0x0000000821087220 */ /* 0x040fe20000400000 */
[----:B------:R-:W-:Y:S01]  /*7af0*/  FMUL R9, R33, R9 ;  /* 0x0000000921097220 */ /* 0x000fe20000400000 */
[----:B---3--:R-:W-:Y:S01]  /*7b00*/  F2FP.F16.F32.PACK_AB R80, R5, R4 ;  /* 0x000000040550723e */ /* 0x008fe200000000ff */
[----:B------:R-:W-:Y:S01]  /*7b10*/  FMUL R0, R33, R10 ;  /* 0x0000000a21007220 */ /* 0x000fe20000400000 */
[----:B------:R-:W-:Y:S01]  /*7b20*/  F2FP.F16.F32.PACK_AB R81, R7, R6 ;  /* 0x000000060751723e */ /* 0x000fe200000000ff */
[C---:B------:R-:W-:Y:S01]  /*7b30*/  FFMA R8, R35.reuse, R37, R8 ;  /* 0x0000002523087223 */ /* 0x040fe20000000008 */
[----:B------:R-:W-:Y:S01]  /*7b40*/  FFMA R9, R35, R40, R9 ;  /* 0x0000002823097223 */ /* 0x000fe20000000009 */
[C---:B------:R-:W-:Y:S01]  /*7b50*/  FMUL R2, R33.reuse, R11 ;  /* 0x0000000b21027220 */ /* 0x040fe20000400000 */
[C---:B--2---:R-:W-:Y:S01]  /*7b60*/  FMUL R3, R33.reuse, R12 ;  /* 0x0000000c21037220 */ /* 0x044fe20000400000 */
[----:B------:R-:W-:Y:S01]  /*7b70*/  FMUL R10, R33, R13 ;  /* 0x0000000d210a7220 */ /* 0x000fe20000400000 */
[----:B------:R-:W-:Y:S01]  /*7b80*/  FFMA R0, R35, R39, R0 ;  /* 0x0000002723007223 */ /* 0x000fe20000000000 */
        /* <DEDUP_REMOVED lines=40> */
.L_x_124:
[----:B------:R-:W-:Y:S05]  /*7e10*/  BSYNC.RECONVERGENT B0 ;  /* 0x0000000000007941 */ /* 0x000fea0003800200 */
.L_x_123:
[----:B------:R-:W-:Y:S01]  /*7e20*/  BAR.SYNC.DEFER_BLOCKING 0x1, 0x80 ;  /* 0x0042000000007b1d */ /* 0x000fe20000010000 */
[----:B------:R-:W-:Y:S01]  /*7e30*/  UISETP.NE.AND UP0, UPT, UR49, -0x4, UPT ;  /* 0xfffffffc3100788c */ /* 0x000fe2000bf05270 */
[----:B------:R-:W-:Y:S08]  /*7e40*/  IADD3 R0, PT, PT, R30, 0x1, RZ ;  /* 0x000000011e007810 */ /* 0x000ff00007ffe0ff */
[----:B------:R-:W-:Y:S05]  /*7e50*/  BRA.U !UP0, `(.L_x_125) ;  /* 0x0000000108287547 */ /* 0x000fea000b800000 */
[----:B------:R-:W-:Y:S01]  /*7e60*/  ISETP.NE.AND P0, PT, R76, RZ, PT ;  /* 0x000000ff4c00720c */ /* 0x000fe20003f05270 */
[----:B------:R-:W-:Y:S01]  /*7e70*/  IMAD.U32 R3, RZ, RZ, UR51 ;  /* 0x00000033ff037e24 */ /* 0x000fe2000f8e00ff */
[----:B------:R-:W-:Y:S01]  /*7e80*/  UIADD3 UR51, UPT, UPT, UR51, 0x1, URZ ;  /* 0x0000000133337890 */ /* 0x000fe2000fffe0ff */
[----:B------:R-:W-:Y:S03]  /*7e90*/  IMAD.U32 R2, RZ, RZ, UR37 ;  /* 0x00000025ff027e24 */ /* 0x000fe6000f8e00ff */
[----:B------:R-:W-:Y:S04]  /*7ea0*/  UISETP.NE.AND UP0, UPT, UR51, 0x4, UPT ;  /* 0x000000043300788c */ /* 0x000fe8000bf05270 */
[----:B------:R-:W-:Y:S03]  /*7eb0*/  USEL UR51, UR51, URZ, UP0 ;  /* 0x000000ff33337287 */ /* 0x000fe60008000000 */
[----:B------:R-:W-:Y:S05]  /*7ec0*/  @P0 LEA R3, R3, UR48, 0x3 ;  /* 0x0000003003030c11 */ /* 0x000fea000f8e18ff */
[----:B------:R-:W-:Y:S05]  /*7ed0*/  @P0 VIADD R3, R3, 0x60 ;  /* 0x0000006003030836 */ /* 0x000fea0000000000 */
[----:B------:R-:W-:Y:S04]  /*7ee0*/  @P0 PRMT R2, R2, 0x654, R3 ;  /* 0x0000065402020816 */ /* 0x000fe80000000003 */
[----:B------:R2:W-:Y:S03]  /*7ef0*/  @P0 SYNCS.ARRIVE.TRANS64.RED.A1T0 RZ, [R2+URZ], RZ ;  /* 0x000000ff02ff09a7 */ /* 0x0005e600081004ff */
.L_x_125:
[----:B------:R-:W-:Y:S01]  /*7f00*/  ISETP.NE.AND P2, PT, R73, RZ, PT ;  /* 0x000000ff4900720c */ /* 0x000fe20003f45270 */
[----:B------:R-:W-:Y:S01]  /*7f10*/  UIADD3 UR49, UPT, UPT, UR49, 0x4, URZ ;  /* 0x0000000431317890 */ /* 0x000fe2000fffe0ff */
[----:B------:R-:W-:Y:S01]  /*7f20*/  ISETP.NE.AND P0, PT, R75, 0x2, PT ;  /* 0x000000024b00780c */ /* 0x000fe20003f05270 */
[----:B------:R-:W-:Y:S01]  /*7f30*/  IMAD.IADD R20, R29, 0x1, R58 ;  /* 0x000000011d147824 */ /* 0x000fe200078e023a */
[----:B------:R-:W-:Y:S01]  /*7f40*/  ISETP.NE.AND P1, PT, R0, 0x4, PT ;  /* 0x000000040000780c */ /* 0x000fe20003f25270 */
[----:B------:R-:W-:Y:S01]  /*7f50*/  IMAD.IADD R21, R31, 0x1, R60 ;  /* 0x000000011f157824 */ /* 0x000fe200078e023c */
[----:B------:R-:W-:Y:S02]  /*7f60*/  SEL R3, RZ, 0x1, P0 ;  /* 0x00000001ff037807 */ /* 0x000fe40000000000 */
[----:B--2---:R-:W-:Y:S02]  /*7f70*/  SEL R2, RZ, 0x1, P1 ;  /* 0x00000001ff027807 */ /* 0x004fe40000800000 */
[----:B------:R-:W-:Y:S02]  /*7f80*/  LOP3.LUT R68, R68, R3, RZ, 0x3c, !PT ;  /* 0x0000000344447212 */ /* 0x000fe400078e3cff */
[----:B------:R-:W-:Y:S02]  /*7f90*/  LOP3.LUT R69, R69, R2, RZ, 0x3c, !PT ;  /* 0x0000000245457212 */ /* 0x000fe400078e3cff */
[----:B------:R-:W-:Y:S02]  /*7fa0*/  @P2 R2UR UR36, R67 ;  /* 0x00000000432422ca */ /* 0x000fe400000e0000 */
[----:B------:R-:W-:Y:S02]  /*7fb0*/  SEL R75, R75, RZ, P0 ;  /* 0x000000ff4b4b7207 */ /* 0x000fe40000000000 */
[----:B------:R-:W-:Y:S01]  /*7fc0*/  SEL R30, R0, RZ, P1 ;  /* 0x000000ff001e7207 */ /* 0x000fe20000800000 */
[----:B------:R-:W-:Y:S10]  /*7fd0*/  @P2 BRA `(.L_x_126) ;  /* 0xffffffd000182947 */ /* 0x000ff4000383ffff */
[----:B------:R-:W-:-:S09]  /*7fe0*/  UISETP.NE.AND UP0, UPT, UR50, URZ, UPT ;  /* 0x000000ff3200728c */ /* 0x000fd2000bf05270 */
[----:B------:R-:W-:Y:S05]  /*7ff0*/  BRA.U !UP0, `(.L_x_127) ;  /* 0x0000000108487547 */ /* 0x000fea000b800000 */
[----:B------:R-:W2:Y:S02]  /*8000*/  LDCU.64 UR4, c[0x0][0x890] ;  /* 0x00011200ff0477ac */ /* 0x000ea40008000a00 */
[----:B--2---:R-:W-:-:S04]  /*8010*/  UISETP.NE.U32.AND UP0, UPT, UR4, URZ, UPT ;  /* 0x000000ff0400728c */ /* 0x004fc8000bf05070 */
[----:B------:R-:W-:-:S09]  /*8020*/  UISETP.NE.AND.EX UP0, UPT, UR5, URZ, UPT, UP0 ;  /* 0x000000ff0500728c */ /* 0x000fd2000bf05300 */
[----:B------:R-:W-:Y:S05]  /*8030*/  BRA.U UP0, `(.L_x_128) ;  /* 0x00000001000c7547 */ /* 0x000fea000b800000 */
[----:B------:R-:W-:-:S13]  /*8040*/  FSETP.NEU.AND P0, PT, R35, RZ, PT ;  /* 0x000000ff2300720b */ /* 0x000fda0003f0d000 */
[----:B------:R-:W-:Y:S05]  /*8050*/  @!P0 EXIT ;  /* 0x000000000000894d */ /* 0x000fea0003800000 */
[----:B------:R-:W-:Y:S05]  /*8060*/  BRA `(.L_x_127) ;  /* 0x00000000002c7947 */ /* 0x000fea0003800000 */
.L_x_128:
[----:B------:R-:W-:Y:S01]  /*8070*/  ISETP.NE.AND P0, PT, R74, RZ, PT ;  /* 0x000000ff4a00720c */ /* 0x000fe20003f05270 */
[----:B------:R-:W-:-:S12]  /*8080*/  BSSY.RECONVERGENT B0, `(.L_x_127) ;  /* 0x0000009000007945 */ /* 0x000fd80003800200 */
[----:B------:R-:W-:Y:S05]  /*8090*/  @P0 BRA `(.L_x_129) ;  /* 0x0000000000140947 */ /* 0x000fea0003800000 */
[----:B------:R-:W2:Y:S02]  /*80a0*/  LDCU.64 UR4, c[0x0][0x888] ;  /* 0x00011100ff0477ac */ /* 0x000ea40008000a00 */
[----:B--2---:R-:W-:-:S04]  /*80b0*/  ISETP.NE.U32.AND P0, PT, RZ, UR4, PT ;  /* 0x00000004ff007c0c */ /* 0x004fc8000bf05070 */
[----:B------:R-:W-:-:S13]  /*80c0*/  ISETP.NE.AND.EX P0, PT, RZ, UR5, PT, P0 ;  /* 0x00000005ff007c0c */ /* 0x000fda000bf05300 */
[----:B------:R-:W-:Y:S05]  /*80d0*/  @!P0 EXIT ;  /* 0x000000000000894d */ /* 0x000fea0003800000 */
[----:B------:R-:W-:Y:S05]  /*80e0*/  BRA `(.L_x_130) ;  /* 0x0000000000087947 */ /* 0x000fea0003800000 */
.L_x_129:
[----:B------:R-:W-:-:S13]  /*80f0*/  FSETP.NEU.AND P0, PT, R35, RZ, PT ;  /* 0x000000ff2300720b */ /* 0x000fda0003f0d000 */
[----:B------:R-:W-:Y:S05]  /*8100*/  @!P0 EXIT ;  /* 0x000000000000894d */ /* 0x000fea0003800000 */
.L_x_130:
[----:B------:R-:W-:Y:S05]  /*8110*/  BSYNC.RECONVERGENT B0 ;  /* 0x0000000000007941 */ /* 0x000fea0003800200 */
.L_x_127:
[----:B------:R-:W-:Y:S01]  /*8120*/  ULEA UR4, UR51, UR48, 0x3 ;  /* 0x0000003033047291 */ /* 0x000fe2000f8e18ff */
[----:B------:R-:W-:-:S04]  /*8130*/  DEPBAR.LE SB0, 0x0 ;  /* 0x000080000000791a */ /* 0x000fc80000000000 */
[----:B------:R-:W-:-:S04]  /*8140*/  UIADD3 UR4, UPT, UPT, UR4, 0x60, URZ ;  /* 0x0000006004047890 */ /* 0x000fc8000fffe0ff */
[----:B------:R-:W-:-:S09]  /*8150*/  UPRMT UR4, UR37, 0x654, UR4 ;  /* 0x0000065425047896 */ /* 0x000fd20008000004 */
[----:B------:R-:W-:Y:S01]  /*8160*/  SYNCS.ARRIVE.TRANS64.RED.A1T0 RZ, [UR4], RZ ;  /* 0x000000ffffff79a7 */ /* 0x000fe20008100404 */
[----:B------:R-:W-:Y:S05]  /*8170*/  EXIT ;  /* 0x000000000000794d */ /* 0x000fea0003800000 */
.L_x_19:
[----:B--2---:R2:W1:Y:S02]  /*8180*/  SYNCS.PHASECHK.TRANS64.TRYWAIT P0, [R3+URZ+0x100], R2 ;  /* 0x00010002030075a7 */ /* 0x00446400080011ff */
[----:B-1----:R-:W-:Y:S05]  /*8190*/  @!P0 NANOSLEEP.SYNCS 0x989680 ;  /* 0x009896800000895d */ /* 0x002fea0003900000 */
[----:B------:R-:W1:Y:S02]  /*81a0*/  @!P0 SYNCS.PHASECHK.TRANS64 P0, [R3+URZ+0x100], R2 ;  /* 0x00010002030085a7 */ /* 0x000e6400080010ff */
[----:B-1----:R-:W-:Y:S05]  /*81b0*/  @!P0 BRA `(.L_x_19) ;  /* 0xfffffffc00f08947 */ /* 0x002fea000383ffff */
[----:B------:R-:W-:Y:S05]  /*81c0*/  BRA `(.L_x_131) ;  /* 0xffffff9400087947 */ /* 0x000fea000383ffff */
.L_x_22:
[----:B-1----:R-:W-:-:S07]  /*81d0*/  MOV R2, UR33 ;  /* 0x0000002100027c02 */ /* 0x002fce0008000f00 */
.L_x_132:
[----:B-1----:R1:W2:Y:S02]  /*81e0*/  SYNCS.PHASECHK.TRANS64.TRYWAIT P0, [R2+URZ+0x20], R5 ;  /* 0x00002005020075a7 */ /* 0x0022a400080011ff */
[----:B--2---:R-:W-:Y:S05]  /*81f0*/  @!P0 NANOSLEEP.SYNCS 0x989680 ;  /* 0x009896800000895d */ /* 0x004fea0003900000 */
[----:B------:R-:W2:Y:S02]  /*8200*/  @!P0 SYNCS.PHASECHK.TRANS64 P0, [R2+URZ+0x20], R5 ;  /* 0x00002005020085a7 */ /* 0x000ea400080010ff */
[----:B--2---:R-:W-:Y:S05]  /*8210*/  @!P0 BRA `(.L_x_132) ;  /* 0xfffffffc00f08947 */ /* 0x004fea000383ffff */
[----:B------:R-:W-:Y:S05]  /*8220*/  BRA `(.L_x_21) ;  /* 0xffffff9400587947 */ /* 0x000fea000383ffff */
.L_x_28:
[----:B-1----:R-:W-:-:S07]  /*8230*/  MOV R2, UR33 ;  /* 0x0000002100027c02 */ /* 0x002fce0008000f00 */
.L_x_133:
[----:B-1----:R1:W2:Y:S02]  /*8240*/  SYNCS.PHASECHK.TRANS64.TRYWAIT P0, [R2+URZ+0x20], R5 ;  /* 0x00002005020075a7 */ /* 0x0022a400080011ff */
[----:B--2---:R-:W-:Y:S05]  /*8250*/  @!P0 NANOSLEEP.SYNCS 0x989680 ;  /* 0x009896800000895d */ /* 0x004fea0003900000 */
[----:B------:R-:W2:Y:S02]  /*8260*/  @!P0 SYNCS.PHASECHK.TRANS64 P0, [R2+URZ+0x20], R5 ;  /* 0x00002005020085a7 */ /* 0x000ea400080010ff */
[----:B--2---:R-:W-:Y:S05]  /*8270*/  @!P0 BRA `(.L_x_133) ;  /* 0xfffffffc00f08947 */ /* 0x004fea000383ffff */
[----:B------:R-:W-:Y:S05]  /*8280*/  BRA `(.L_x_27) ;  /* 0xffffff9800307947 */ /* 0x000fea000383ffff */
.L_x_32:
[----:B-1----:R1:W2:Y:S02]  /*8290*/  SYNCS.PHASECHK.TRANS64.TRYWAIT P0, [R2+URZ+0x90], R3 ;  /* 0x00009003020075a7 */ /* 0x0022a400080011ff */
[----:B--2---:R-:W-:Y:S05]  /*82a0*/  @!P0 NANOSLEEP.SYNCS 0x989680 ;  /* 0x009896800000895d */ /* 0x004fea0003900000 */
[----:B------:R-:W2:Y:S02]  /*82b0*/  @!P0 SYNCS.PHASECHK.TRANS64 P0, [R2+URZ+0x90], R3 ;  /* 0x00009003020085a7 */ /* 0x000ea400080010ff */
[----:B--2---:R-:W-:Y:S05]  /*82c0*/  @!P0 BRA `(.L_x_32) ;  /* 0xfffffffc00f08947 */ /* 0x004fea000383ffff */
[----:B------:R-:W-:Y:S05]  /*82d0*/  BRA `(.L_x_134) ;  /* 0xffffff9800e87947 */ /* 0x000fea000383ffff */
.L_x_36:
[----:B----4-:R-:W-:-:S07]  /*82e0*/  MOV R0, UR5 ;  /* 0x0000000500007c02 */ /* 0x010fce0008000f00 */
.L_x_135:
[----:B-1----:R1:W2:Y:S02]  /*82f0*/  SYNCS.PHASECHK.TRANS64.TRYWAIT P0, [R0+URZ], R3 ;  /* 0x00000003000075a7 */ /* 0x0022a400080011ff */
[----:B--2---:R-:W-:Y:S05]  /*8300*/  @!P0 NANOSLEEP.SYNCS 0x989680 ;  /* 0x009896800000895d */ /* 0x004fea0003900000 */
[----:B------:R-:W2:Y:S02]  /*8310*/  @!P0 SYNCS.PHASECHK.TRANS64 P0, [R0+URZ], R3 ;  /* 0x00000003000085a7 */ /* 0x000ea400080010ff */
[----:B--2---:R-:W-:Y:S05]  /*8320*/  @!P0 BRA `(.L_x_135) ;  /* 0xfffffffc00f08947 */ /* 0x004fea000383ffff */
[----:B------:R-:W-:Y:S05]  /*8330*/  BRA `(.L_x_136) ;  /* 0xffffffa000587947 */ /* 0x000fea000383ffff */
.L_x_37:
[----:B----4-:R-:W-:-:S07]  /*8340*/  MOV R0, UR5 ;  /* 0x0000000500007c02 */ /* 0x010fce0008000f00 */
.L_x_137:
[----:B-1----:R1:W2:Y:S02]  /*8350*/  SYNCS.PHASECHK.TRANS64.TRYWAIT P0, [R0+URZ], R3 ;  /* 0x00000003000075a7 */ /* 0x0022a400080011ff */
[----:B--2---:R-:W-:Y:S05]  /*8360*/  @!P0 NANOSLEEP.SYNCS 0x989680 ;  /* 0x009896800000895d */ /* 0x004fea0003900000 */
[----:B------:R-:W2:Y:S02]  /*8370*/  @!P0 SYNCS.PHASECHK.TRANS64 P0, [R0+URZ], R3 ;  /* 0x00000003000085a7 */ /* 0x000ea400080010ff */
[----:B--2---:R-:W-:Y:S05]  /*8380*/  @!P0 BRA `(.L_x_137) ;  /* 0xfffffffc00f08947 */ /* 0x004fea000383ffff */
[----:B------:R-:W-:Y:S05]  /*8390*/  BRA `(.L_x_138) ;  /* 0xffffffa000647947 */ /* 0x000fea000383ffff */
.L_x_38:
[----:B----4-:R-:W-:-:S07]  /*83a0*/  MOV R0, UR5 ;  /* 0x0000000500007c02 */ /* 0x010fce0008000f00 */
.L_x_139:
[----:B-1----:R1:W2:Y:S02]  /*83b0*/  SYNCS.PHASECHK.TRANS64.TRYWAIT P0, [R0+URZ], R3 ;  /* 0x00000003000075a7 */ /* 0x0022a400080011ff */
[----:B--2---:R-:W-:Y:S05]  /*83c0*/  @!P0 NANOSLEEP.SYNCS 0x989680 ;  /* 0x009896800000895d */ /* 0x004fea0003900000 */
[----:B------:R-:W2:Y:S02]  /*83d0*/  @!P0 SYNCS.PHASECHK.TRANS64 P0, [R0+URZ], R3 ;  /* 0x00000003000085a7 */ /* 0x000ea400080010ff */
[----:B--2---:R-:W-:Y:S05]  /*83e0*/  @!P0 BRA `(.L_x_139) ;  /* 0xfffffffc00f08947 */ /* 0x004fea000383ffff */
[----:B------:R-:W-:Y:S05]  /*83f0*/  BRA `(.L_x_140) ;  /* 0xffffffa000707947 */ /* 0x000fea000383ffff */
.L_x_41:
[----:B-1----:R1:W2:Y:S02]  /*8400*/  SYNCS.PHASECHK.TRANS64.TRYWAIT P0, [R0+URZ+0xf0], R5 ;  /* 0x0000f005000075a7 */ /* 0x0022a400080011ff */
[----:B--2---:R-:W-:Y:S05]  /*8410*/  @!P0 NANOSLEEP.SYNCS 0x989680 ;  /* 0x009896800000895d */ /* 0x004fea0003900000 */
[----:B------:R-:W2:Y:S02]  /*8420*/  @!P0 SYNCS.PHASECHK.TRANS64 P0, [R0+URZ+0xf0], R5 ;  /* 0x0000f005000085a7 */ /* 0x000ea400080010ff */
[----:B--2---:R-:W-:Y:S05]  /*8430*/  @!P0 BRA `(.L_x_41) ;  /* 0xfffffffc00f08947 */ /* 0x004fea000383ffff */
[----:B------:R-:W-:Y:S05]  /*8440*/  BRA `(.L_x_141) ;  /* 0xffffffa000cc7947 */ /* 0x000fea000383ffff */
.L_x_42:
[----:B------:R-:W-:-:S07]  /*8450*/  MOV R0, UR5 ;  /* 0x0000000500007c02 */ /* 0x000fce0008000f00 */
.L_x_142:
[----:B-1----:R1:W2:Y:S02]  /*8460*/  SYNCS.PHASECHK.TRANS64.TRYWAIT P0, [R0+URZ+0xa0], R5 ;  /* 0x0000a005000075a7 */ /* 0x0022a400080011ff */
[----:B--2---:R-:W-:Y:S05]  /*8470*/  @!P0 NANOSLEEP.SYNCS 0x989680 ;  /* 0x009896800000895d */ /* 0x004fea0003900000 */
[----:B------:R-:W2:Y:S02]  /*8480*/  @!P0 SYNCS.PHASECHK.TRANS64 P0, [R0+URZ+0xa0], R5 ;  /* 0x0000a005000085a7 */ /* 0x000ea400080010ff */
[----:B--2---:R-:W-:Y:S05]  /*8490*/  @!P0 BRA `(.L_x_142) ;  /* 0xfffffffc00f08947 */ /* 0x004fea000383ffff */
[----:B------:R-:W-:Y:S05]  /*84a0*/  BRA `(.L_x_143) ;  /* 0xffffffa000dc7947 */ /* 0x000fea000383ffff */
.L_x_43:
[----:B-1----:R1:W2:Y:S02]  /*84b0*/  SYNCS.PHASECHK.TRANS64.TRYWAIT P1, [R0+URZ+0x90], R5 ;  /* 0x00009005000075a7 */ /* 0x0022a400080211ff */
[----:B--2---:R-:W-:Y:S05]  /*84c0*/  @!P1 NANOSLEEP.SYNCS 0x989680 ;  /* 0x009896800000995d */ /* 0x004fea0003900000 */
[----:B------:R-:W2:Y:S02]  /*84d0*/  @!P1 SYNCS.PHASECHK.TRANS64 P1, [R0+URZ+0x90], R5 ;  /* 0x00009005000095a7 */ /* 0x000ea400080210ff */
[----:B--2---:R-:W-:Y:S05]  /*84e0*/  @!P1 BRA `(.L_x_43) ;  /* 0xfffffffc00f09947 */ /* 0x004fea000383ffff */
[----:B------:R-:W-:Y:S05]  /*84f0*/  BRA `(.L_x_144) ;  /* 0xffffffa4000c7947 */ /* 0x000fea000383ffff */
.L_x_46:
[----:B------:R-:W-:-:S07]  /*8500*/  MOV R0, UR5 ;  /* 0x0000000500007c02 */ /* 0x000fce0008000f00 */
.L_x_145:
[----:B-1----:R1:W2:Y:S02]  /*8510*/  SYNCS.PHASECHK.TRANS64.TRYWAIT P0, [R0+URZ+0xa0], R3 ;  /* 0x0000a003000075a7 */ /* 0x0022a400080011ff */
[----:B--2---:R-:W-:Y:S05]  /*8520*/  @!P0 NANOSLEEP.SYNCS 0x989680 ;  /* 0x009896800000895d */ /* 0x004fea0003900000 */
[----:B------:R-:W2:Y:S02]  /*8530*/  @!P0 SYNCS.PHASECHK.TRANS64 P0, [R0+URZ+0xa0], R3 ;  /* 0x0000a003000085a7 */ /* 0x000ea400080010ff */
[----:B--2---:R-:W-:Y:S05]  /*8540*/  @!P0 BRA `(.L_x_145) ;  /* 0xfffffffc00f08947 */ /* 0x004fea000383ffff */
[----:B------:R-:W-:Y:S05]  /*8550*/  BRA `(.L_x_45) ;  /* 0xffffffa400607947 */ /* 0x000fea000383ffff */
.L_x_53:
[----:B-1----:R1:W2:Y:S02]  /*8560*/  SYNCS.PHASECHK.TRANS64.TRYWAIT P1, [R0+URZ+0x90], R5 ;  /* 0x00009005000075a7 */ /* 0x0022a400080211ff */
[----:B--2---:R-:W-:Y:S05]  /*8570*/  @!P1 NANOSLEEP.SYNCS 0x989680 ;  /* 0x009896800000995d */ /* 0x004fea0003900000 */
[----:B------:R-:W2:Y:S02]  /*8580*/  @!P1 SYNCS.PHASECHK.TRANS64 P1, [R0+URZ+0x90], R5 ;  /* 0x00009005000095a7 */ /* 0x000ea400080210ff */
[----:B--2---:R-:W-:Y:S05]  /*8590*/  @!P1 BRA `(.L_x_53) ;  /* 0xfffffffc00f09947 */ /* 0x004fea000383ffff */
[----:B------:R-:W-:Y:S05]  /*85a0*/  BRA `(.L_x_146) ;  /* 0xffffffa800f07947 */ /* 0x000fea000383ffff */
.L_x_54:
[----:B------:R-:W-:-:S07]  /*85b0*/  MOV R3, UR6 ;  /* 0x0000000600037c02 */ /* 0x000fce0008000f00 */
.L_x_147:
[----:B-1----:R1:W2:Y:S02]  /*85c0*/  SYNCS.PHASECHK.TRANS64.TRYWAIT P0, [R3+URZ+0xd0], R0 ;  /* 0x0000d000030075a7 */ /* 0x0022a400080011ff */
[----:B--2---:R-:W-:Y:S05]  /*85d0*/  @!P0 NANOSLEEP.SYNCS 0x989680 ;  /* 0x009896800000895d */ /* 0x004fea0003900000 */
[----:B------:R-:W2:Y:S02]  /*85e0*/  @!P0 SYNCS.PHASECHK.TRANS64 P0, [R3+URZ+0xd0], R0 ;  /* 0x0000d000030085a7 */ /* 0x000ea400080010ff */
[----:B--2---:R-:W-:Y:S05]  /*85f0*/  @!P0 BRA `(.L_x_147) ;  /* 0xfffffffc00f08947 */ /* 0x004fea000383ffff */
[----:B------:R-:W-:Y:S05]  /*8600*/  BRA `(.L_x_148) ;  /* 0xffffffac00407947 */ /* 0x000fea000383ffff */
.L_x_57:
[----:B------:R-:W-:Y:S07]  /*8610*/  MOV R0, UR11 ;  /* 0x0000000b00007c02 */ /* 0x000fee0008000f00 */
.L_x_149:
[----:B-1----:R1:W2:Y:S02]  /*8620*/  SYNCS.PHASECHK.TRANS64.TRYWAIT P0, [R0+URZ], R3 ;  /* 0x00000003000075a7 */ /* 0x0022a400080011ff */
[----:B--2---:R-:W-:Y:S05]  /*8630*/  @!P0 NANOSLEEP.SYNCS 0x989680 ;  /* 0x009896800000895d */ /* 0x004fea0003900000 */
[----:B------:R-:W2:Y:S02]  /*8640*/  @!P0 SYNCS.PHASECHK.TRANS64 P0, [R0+URZ], R3 ;  /* 0x00000003000085a7 */ /* 0x000ea400080010ff */
[----:B--2---:R-:W-:Y:S05]  /*8650*/  @!P0 BRA `(.L_x_149) ;  /* 0xfffffffc00f08947 */ /* 0x004fea000383ffff */
[----:B------:R-:W-:Y:S05]  /*8660*/  BRA `(.L_x_56) ;  /* 0xffffffac005c7947 */ /* 0x000fea000383ffff */
.L_x_60:
[----:B------:R-:W-:-:S07]  /*8670*/  MOV R0, UR6 ;  /* 0x0000000600007c02 */ /* 0x000fce0008000f00 */
.L_x_150:
[----:B--2---:R2:W4:Y:S02]  /*8680*/  SYNCS.PHASECHK.TRANS64.TRYWAIT P0, [R0+URZ], R3 ;  /* 0x00000003000075a7 */ /* 0x00452400080011ff */
[----:B----4-:R-:W-:Y:S05]  /*8690*/  @!P0 NANOSLEEP.SYNCS 0x989680 ;  /* 0x009896800000895d */ /* 0x010fea0003900000 */
[----:B------:R-:W4:Y:S02]  /*86a0*/  @!P0 SYNCS.PHASECHK.TRANS64 P0, [R0+URZ], R3 ;  /* 0x00000003000085a7 */ /* 0x000f2400080010ff */
[----:B----4-:R-:W-:Y:S05]  /*86b0*/  @!P0 BRA `(.L_x_150) ;  /* 0xfffffffc00f08947 */ /* 0x010fea000383ffff */
[----:B------:R-:W-:Y:S05]  /*86c0*/  BRA `(.L_x_151) ;  /* 0xffffffb000887947 */ /* 0x000fea000383ffff */
.L_x_61:
[----:B------:R-:W-:-:S07]  /*86d0*/  MOV R0, UR6 ;  /* 0x0000000600007c02 */ /* 0x000fce0008000f00 */
.L_x_152:
[----:B-1----:R1:W2:Y:S02]  /*86e0*/  SYNCS.PHASECHK.TRANS64.TRYWAIT P0, [R0+URZ], R3 ;  /* 0x00000003000075a7 */ /* 0x0022a400080011ff */
[----:B--2---:R-:W-:Y:S05]  /*86f0*/  @!P0 NANOSLEEP.SYNCS 0x989680 ;  /* 0x009896800000895d */ /* 0x004fea0003900000 */
[----:B------:R-:W2:Y:S02]  /*8700*/  @!P0 SYNCS.PHASECHK.TRANS64 P0, [R0+URZ], R3 ;  /* 0x00000003000085a7 */ /* 0x000ea400080010ff */
[----:B--2---:R-:W-:Y:S05]  /*8710*/  @!P0 BRA `(.L_x_152) ;  /* 0xfffffffc00f08947 */ /* 0x004fea000383ffff */
[----:B------:R-:W-:Y:S05]  /*8720*/  BRA `(.L_x_153) ;  /* 0xffffffb000947947 */ /* 0x000fea000383ffff */
.L_x_62:
[----:B------:R-:W-:-:S07]  /*8730*/  MOV R0, UR6 ;  /* 0x0000000600007c02 */ /* 0x000fce0008000f00 */
.L_x_154:
[----:B-1----:R1:W2:Y:S02]  /*8740*/  SYNCS.PHASECHK.TRANS64.TRYWAIT P0, [R0+URZ], R3 ;  /* 0x00000003000075a7 */ /* 0x0022a400080011ff */
[----:B--2---:R-:W-:Y:S05]  /*8750*/  @!P0 NANOSLEEP.SYNCS 0x989680 ;  /* 0x009896800000895d */ /* 0x004fea0003900000 */
[----:B------:R-:W2:Y:S02]  /*8760*/  @!P0 SYNCS.PHASECHK.TRANS64 P0, [R0+URZ], R3 ;  /* 0x00000003000085a7 */ /* 0x000ea400080010ff */
[----:B--2---:R-:W-:Y:S05]  /*8770*/  @!P0 BRA `(.L_x_154) ;  /* 0xfffffffc00f08947 */ /* 0x004fea000383ffff */
[----:B------:R-:W-:Y:S05]  /*8780*/  BRA `(.L_x_155) ;  /* 0xffffffb000a07947 */ /* 0x000fea000383ffff */
.L_x_63:
[----:B------:R-:W-:-:S07]  /*8790*/  MOV R0, UR7 ;  /* 0x0000000700007c02 */ /* 0x000fce0008000f00 */
.L_x_156:
[----:B-1----:R1:W2:Y:S02]  /*87a0*/  SYNCS.PHASECHK.TRANS64.TRYWAIT P0, [R0+URZ], R3 ;  /* 0x00000003000075a7 */ /* 0x0022a400080011ff */
[----:B--2---:R-:W-:Y:S05]  /*87b0*/  @!P0 NANOSLEEP.SYNCS 0x989680 ;  /* 0x009896800000895d */ /* 0x004fea0003900000 */
[----:B------:R-:W2:Y:S02]  /*87c0*/  @!P0 SYNCS.PHASECHK.TRANS64 P0, [R0+URZ], R3 ;  /* 0x00000003000085a7 */ /* 0x000ea400080010ff */
[----:B--2---:R-:W-:Y:S05]  /*87d0*/  @!P0 BRA `(.L_x_156) ;  /* 0xfffffffc00f08947 */ /* 0x004fea000383ffff */
[----:B------:R-:W-:Y:S05]  /*87e0*/  BRA `(.L_x_157) ;  /* 0xffffffb000ac7947 */ /* 0x000fea000383ffff */
.L_x_68:
[----:B--2---:R2:W3:Y:S02]  /*87f0*/  SYNCS.PHASECHK.TRANS64.TRYWAIT P0, [R0+URZ+0x90], R3 ;  /* 0x00009003000075a7 */ /* 0x0044e400080011ff */
[----:B---3--:R-:W-:Y:S05]  /*8800*/  @!P0 NANOSLEEP.SYNCS 0x989680 ;  /* 0x009896800000895d */ /* 0x008fea0003900000 */
[----:B------:R-:W3:Y:S02]  /*8810*/  @!P0 SYNCS.PHASECHK.TRANS64 P0, [R0+URZ+0x90], R3 ;  /* 0x00009003000085a7 */ /* 0x000ee400080010ff */
[----:B---3--:R-:W-:Y:S05]  /*8820*/  @!P0 BRA `(.L_x_68) ;  /* 0xfffffffc00f08947 */ /* 0x008fea000383ffff */
[----:B------:R-:W-:Y:S05]  /*8830*/  BRA `(.L_x_158) ;  /* 0xffffffb400b87947 */ /* 0x000fea000383ffff */
.L_x_71:
[----:B------:R-:W-:Y:S07]  /*8840*/  MOV R0, UR7 ;  /* 0x0000000700007c02 */ /* 0x000fee0008000f00 */
.L_x_159:
[----:B--2---:R2:W3:Y:S02]  /*8850*/  SYNCS.PHASECHK.TRANS64.TRYWAIT P0, [R0+URZ+0x88], R3 ;  /* 0x00008803000075a7 */ /* 0x0044e400080011ff */
[----:B---3--:R-:W-:Y:S05]  /*8860*/  @!P0 NANOSLEEP.SYNCS 0x989680 ;  /* 0x009896800000895d */ /* 0x008fea0003900000 */
[----:B------:R-:W3:Y:S02]  /*8870*/  @!P0 SYNCS.PHASECHK.TRANS64 P0, [R0+URZ+0x88], R3 ;  /* 0x00008803000085a7 */ /* 0x000ee400080010ff */
[----:B---3--:R-:W-:Y:S05]  /*8880*/  @!P0 BRA `(.L_x_159) ;  /* 0xfffffffc00f08947 */ /* 0x008fea000383ffff */
[----:B------:R-:W-:Y:S05]  /*8890*/  BRA `(.L_x_70) ;  /* 0xffffffb800987947 */ /* 0x000fea000383ffff */
.L_x_74:
[----:B------:R-:W-:Y:S07]  /*88a0*/  MOV R3, UR7 ;  /* 0x0000000700037c02 */ /* 0x000fee0008000f00 */
.L_x_160:
[----:B-1----:R1:W2:Y:S02]  /*88b0*/  SYNCS.PHASECHK.TRANS64.TRYWAIT P0, [R3+URZ+0x60], R12 ;  /* 0x0000600c030075a7 */ /* 0x0022a400080011ff */
[----:B--2---:R-:W-:Y:S05]  /*88c0*/  @!P0 NANOSLEEP.SYNCS 0x989680 ;  /* 0x009896800000895d */ /* 0x004fea0003900000 */
[----:B------:R-:W2:Y:S02]  /*88d0*/  @!P0 SYNCS.PHASECHK.TRANS64 P0, [R3+URZ+0x60], R12 ;  /* 0x0000600c030085a7 */ /* 0x000ea400080010ff */
[----:B--2---:R-:W-:Y:S05]  /*88e0*/  @!P0 BRA `(.L_x_160) ;  /* 0xfffffffc00f08947 */ /* 0x004fea000383ffff */
[----:B------:R-:W-:Y:S05]  /*88f0*/  BRA `(.L_x_161) ;  /* 0xffffffbc00107947 */ /* 0x000fea000383ffff */
.L_x_75:
[----:B-1----:R-:W-:Y:S07]  /*8900*/  MOV R3, UR7 ;  /* 0x0000000700037c02 */ /* 0x002fee0008000f00 */
.L_x_162:
[----:B-1----:R1:W2:Y:S02]  /*8910*/  SYNCS.PHASECHK.TRANS64.TRYWAIT P0, [R3+URZ+0x68], R12 ;  /* 0x0000680c030075a7 */ /* 0x0022a400080011ff */
[----:B--2---:R-:W-:Y:S05]  /*8920*/  @!P0 NANOSLEEP.SYNCS 0x989680 ;  /* 0x009896800000895d */ /* 0x004fea0003900000 */
[----:B------:R-:W2:Y:S02]  /*8930*/  @!P0 SYNCS.PHASECHK.TRANS64 P0, [R3+URZ+0x68], R12 ;  /* 0x0000680c030085a7 */ /* 0x000ea400080010ff */
[----:B--2---:R-:W-:Y:S05]  /*8940*/  @!P0 BRA `(.L_x_162) ;  /* 0xfffffffc00f08947 */ /* 0x004fea000383ffff */
[----:B------:R-:W-:Y:S05]  /*8950*/  BRA `(.L_x_163) ;  /* 0xffffffbc004c7947 */ /* 0x000fea000383ffff */
.L_x_76:
[----:B-1----:R-:W-:Y:S07]  /*8960*/  MOV R3, UR7 ;  /* 0x0000000700037c02 */ /* 0x002fee0008000f00 */
.L_x_164:
[----:B-1----:R1:W2:Y:S02]  /*8970*/  SYNCS.PHASECHK.TRANS64.TRYWAIT P0, [R3+URZ+0x70], R12 ;  /* 0x0000700c030075a7 */ /* 0x0022a400080011ff */
[----:B--2---:R-:W-:Y:S05]  /*8980*/  @!P0 NANOSLEEP.SYNCS 0x989680 ;  /* 0x009896800000895d */ /* 0x004fea0003900000 */
[----:B------:R-:W2:Y:S02]  /*8990*/  @!P0 SYNCS.PHASECHK.TRANS64 P0, [R3+URZ+0x70], R12 ;  /* 0x0000700c030085a7 */ /* 0x000ea400080010ff */
[----:B--2---:R-:W-:Y:S05]  /*89a0*/  @!P0 BRA `(.L_x_164) ;  /* 0xfffffffc00f08947 */ /* 0x004fea000383ffff */
[----:B------:R-:W-:Y:S05]  /*89b0*/  BRA `(.L_x_165) ;  /* 0xffffffbc00947947 */ /* 0x000fea000383ffff */
.L_x_77:
[----:B------:R-:W-:Y:S07]  /*89c0*/  MOV R3, UR7 ;  /* 0x0000000700037c02 */ /* 0x000fee0008000f00 */
.L_x_166:
[----:B-1----:R1:W2:Y:S02]  /*89d0*/  SYNCS.PHASECHK.TRANS64.TRYWAIT P0, [R3+URZ+0x78], R12 ;  /* 0x0000780c030075a7 */ /* 0x0022a400080011ff */
[----:B--2---:R-:W-:Y:S05]  /*89e0*/  @!P0 NANOSLEEP.SYNCS 0x989680 ;  /* 0x009896800000895d */ /* 0x004fea0003900000 */
[----:B------:R-:W2:Y:S02]  /*89f0*/  @!P0 SYNCS.PHASECHK.TRANS64 P0, [R3+URZ+0x78], R12 ;  /* 0x0000780c030085a7 */ /* 0x000ea400080010ff */
[----:B--2---:R-:W-:Y:S05]  /*8a00*/  @!P0 BRA `(.L_x_166) ;  /* 0xfffffffc00f08947 */ /* 0x004fea000383ffff */
[----:B------:R-:W-:Y:S05]  /*8a10*/  BRA `(.L_x_167) ;  /* 0xffffffc0001c7947 */ /* 0x000fea000383ffff */
.L_x_79:
[----:B------:R-:W-:-:S07]  /*8a20*/  MOV R0, UR7 ;  /* 0x0000000700007c02 */ /* 0x000fce0008000f00 */
.L_x_168:
[----:B-1----:R1:W3:Y:S02]  /*8a30*/  SYNCS.PHASECHK.TRANS64.TRYWAIT P0, [R0+URZ+0x60], R3 ;  /* 0x00006003000075a7 */ /* 0x0022e400080011ff */
[----:B---3--:R-:W-:Y:S05]  /*8a40*/  @!P0 NANOSLEEP.SYNCS 0x989680 ;  /* 0x009896800000895d */ /* 0x008fea0003900000 */
[----:B------:R-:W3:Y:S02]  /*8a50*/  @!P0 SYNCS.PHASECHK.TRANS64 P0, [R0+URZ+0x60], R3 ;  /* 0x00006003000085a7 */ /* 0x000ee400080010ff */
[----:B---3--:R-:W-:Y:S05]  /*8a60*/  @!P0 BRA `(.L_x_168) ;  /* 0xfffffffc00f08947 */ /* 0x008fea000383ffff */
[----:B------:R-:W-:Y:S05]  /*8a70*/  BRA `(.L_x_169) ;  /* 0xffffffc0008c7947 */ /* 0x000fea000383ffff */
.L_x_80:
[----:B-1----:R-:W-:-:S07]  /*8a80*/  MOV R0, UR7 ;  /* 0x0000000700007c02 */ /* 0x002fce0008000f00 */
.L_x_170:
[----:B-1----:R1:W3:Y:S02]  /*8a90*/  SYNCS.PHASECHK.TRANS64.TRYWAIT P0, [R0+URZ+0x68], R3 ;  /* 0x00006803000075a7 */ /* 0x0022e400080011ff */
[----:B---3--:R-:W-:Y:S05]  /*8aa0*/  @!P0 NANOSLEEP.SYNCS 0x989680 ;  /* 0x009896800000895d */ /* 0x008fea0003900000 */
[----:B------:R-:W3:Y:S02]  /*8ab0*/  @!P0 SYNCS.PHASECHK.TRANS64 P0, [R0+URZ+0x68], R3 ;  /* 0x00006803000085a7 */ /* 0x000ee400080010ff */
[----:B---3--:R-:W-:Y:S05]  /*8ac0*/  @!P0 BRA `(.L_x_170) ;  /* 0xfffffffc00f08947 */ /* 0x008fea000383ffff */
[----:B------:R-:W-:Y:S05]  /*8ad0*/  BRA `(.L_x_171) ;  /* 0xffffffc0007c7947 */ /* 0x000fea000383ffff */
.L_x_81:
[----:B-1----:R-:W-:-:S07]  /*8ae0*/  MOV R0, UR7 ;  /* 0x0000000700007c02 */ /* 0x002fce0008000f00 */
.L_x_172:
[----:B-1----:R1:W3:Y:S02]  /*8af0*/  SYNCS.PHASECHK.TRANS64.TRYWAIT P0, [R0+URZ+0x70], R3 ;  /* 0x00007003000075a7 */ /* 0x0022e400080011ff */
[----:B---3--:R-:W-:Y:S05]  /*8b00*/  @!P0 NANOSLEEP.SYNCS 0x989680 ;  /* 0x009896800000895d */ /* 0x008fea0003900000 */
[----:B------:R-:W3:Y:S02]  /*8b10*/  @!P0 SYNCS.PHASECHK.TRANS64 P0, [R0+URZ+0x70], R3 ;  /* 0x00007003000085a7 */ /* 0x000ee400080010ff */
[----:B---3--:R-:W-:Y:S05]  /*8b20*/  @!P0 BRA `(.L_x_172) ;  /* 0xfffffffc00f08947 */ /* 0x008fea000383ffff */
[----:B------:R-:W-:Y:S05]  /*8b30*/  BRA `(.L_x_173) ;  /* 0xffffffc0006c7947 */ /* 0x000fea000383ffff */
.L_x_83:
[----:B--2---:R2:W4:Y:S02]  /*8b40*/  SYNCS.PHASECHK.TRANS64.TRYWAIT P0, [R0+URZ+0x90], R3 ;  /* 0x00009003000075a7 */ /* 0x00452400080011ff */
[----:B----4-:R-:W-:Y:S05]  /*8b50*/  @!P0 NANOSLEEP.SYNCS 0x989680 ;  /* 0x009896800000895d */ /* 0x010fea0003900000 */
[----:B------:R-:W4:Y:S02]  /*8b60*/  @!P0 SYNCS.PHASECHK.TRANS64 P0, [R0+URZ+0x90], R3 ;  /* 0x00009003000085a7 */ /* 0x000f2400080010ff */
[----:B----4-:R-:W-:Y:S05]  /*8b70*/  @!P0 BRA `(.L_x_83) ;  /* 0xfffffffc00f08947 */ /* 0x010fea000383ffff */
[----:B------:R-:W-:Y:S05]  /*8b80*/  BRA `(.L_x_174) ;  /* 0xffffffc400407947 */ /* 0x000fea000383ffff */
.L_x_94:
[----:B-1----:R-:W-:Y:S04]  /*8b90*/  MOV R2, UR48 ;  /* 0x0000003000027c02 */ /* 0x002fe80008000f00 */
[----:B------:R1:W3:Y:S03]  /*8ba0*/  SYNCS.PHASECHK.TRANS64.TRYWAIT P1, [R2+URZ+0x40], R3 ;  /* 0x00004003020075a7 */ /* 0x0002e600080211ff */
[----:B---3--:R-:W-:Y:S05]  /*8bb0*/  @!P1 NANOSLEEP.SYNCS 0x989680 ;  /* 0x009896800000995d */ /* 0x008fea0003900000 */
[----:B------:R-:W3:Y:S02]  /*8bc0*/  @!P1 SYNCS.PHASECHK.TRANS64 P1, [R2+URZ+0x40], R3 ;  /* 0x00004003020095a7 */ /* 0x000ee400080210ff */
[----:B---3--:R-:W-:Y:S05]  /*8bd0*/  @!P1 BRA `(.L_x_94) ;  /* 0xfffffffc00ec9947 */ /* 0x008fea000383ffff */
[----:B------:R-:W-:Y:S05]  /*8be0*/  BRA `(.L_x_93) ;  /* 0xffffffd0004c7947 */ /* 0x000fea000383ffff */
.L_x_96:
[----:B-1----:R1:W4:Y:S02]  /*8bf0*/  SYNCS.PHASECHK.TRANS64.TRYWAIT P0, [R79+URZ+0xb0], R0 ;  /* 0x0000b0004f0075a7 */ /* 0x00232400080011ff */
[----:B----4-:R-:W-:Y:S05]  /*8c00*/  @!P0 NANOSLEEP.SYNCS 0x989680 ;  /* 0x009896800000895d */ /* 0x010fea0003900000 */
[----:B------:R-:W4:Y:S02]  /*8c10*/  @!P0 SYNCS.PHASECHK.TRANS64 P0, [R79+URZ+0xb0], R0 ;  /* 0x0000b0004f0085a7 */ /* 0x000f2400080010ff */
[----:B----4-:R-:W-:Y:S05]  /*8c20*/  @!P0 BRA `(.L_x_96) ;  /* 0xfffffffc00f08947 */ /* 0x010fea000383ffff */
[----:B------:R-:W-:Y:S05]  /*8c30*/  BRA `(.L_x_95) ;  /* 0xffffffd000707947 */ /* 0x000fea000383ffff */
.L_x_105:
[----:B--2---:R2:W4:Y:S02]  /*8c40*/  SYNCS.PHASECHK.TRANS64.TRYWAIT P0, [R3+URZ+0x40], R0 ;  /* 0x00004000030075a7 */ /* 0x00452400080011ff */
[----:B----4-:R-:W-:Y:S05]  /*8c50*/  @!P0 NANOSLEEP.SYNCS 0x989680 ;  /* 0x009896800000895d */ /* 0x010fea0003900000 */
[----:B------:R-:W4:Y:S02]  /*8c60*/  @!P0 SYNCS.PHASECHK.TRANS64 P0, [R3+URZ+0x40], R0 ;  /* 0x00004000030085a7 */ /* 0x000f2400080010ff */
[----:B----4-:R-:W-:Y:S05]  /*8c70*/  @!P0 BRA `(.L_x_105) ;  /* 0xfffffffc00f08947 */ /* 0x010fea000383ffff */
[----:B------:R-:W-:Y:S05]  /*8c80*/  BRA `(.L_x_104) ;  /* 0xffffffd8005c7947 */ /* 0x000fea000383ffff */
.L_x_113:
[----:B--2---:R2:W4:Y:S02]  /*8c90*/  SYNCS.PHASECHK.TRANS64.TRYWAIT P0, [R83+URZ+0x40], R4 ;  /* 0x00004004530075a7 */ /* 0x00452400080011ff */
[----:B----4-:R-:W-:Y:S05]  /*8ca0*/  @!P0 NANOSLEEP.SYNCS 0x989680 ;  /* 0x009896800000895d */ /* 0x010fea0003900000 */
[----:B------:R-:W4:Y:S02]  /*8cb0*/  @!P0 SYNCS.PHASECHK.TRANS64 P0, [R83+URZ+0x40], R4 ;  /* 0x00004004530085a7 */ /* 0x000f2400080010ff */
[----:B----4-:R-:W-:Y:S05]  /*8cc0*/  @!P0 BRA `(.L_x_113) ;  /* 0xfffffffc00f08947 */ /* 0x010fea000383ffff */
[----:B------:R-:W-:Y:S05]  /*8cd0*/  BRA `(.L_x_112) ;  /* 0xffffffe000687947 */ /* 0x000fea000383ffff */
.L_x_121:
[----:B--2---:R2:W4:Y:S02]  /*8ce0*/  SYNCS.PHASECHK.TRANS64.TRYWAIT P0, [R88+URZ+0x40], R3 ;  /* 0x00004003580075a7 */ /* 0x00452400080011ff */
[----:B----4-:R-:W-:Y:S05]  /*8cf0*/  @!P0 NANOSLEEP.SYNCS 0x989680 ;  /* 0x009896800000895d */ /* 0x010fea0003900000 */
[----:B------:R-:W4:Y:S02]  /*8d00*/  @!P0 SYNCS.PHASECHK.TRANS64 P0, [R88+URZ+0x40], R3 ;  /* 0x00004003580085a7 */ /* 0x000f2400080010ff */
[----:B----4-:R-:W-:Y:S05]  /*8d10*/  @!P0 BRA `(.L_x_121) ;  /* 0xfffffffc00f08947 */ /* 0x010fea000383ffff */
[----:B------:R-:W-:Y:S05]  /*8d20*/  BRA `(.L_x_120) ;  /* 0xffffffe800747947 */ /* 0x000fea000383ffff */
        .weak           $__internal_0_$__cuda_sm10x_tcgen05_guardrail_trap_col_being_dealloced_not_returned_by_alloc
        .type           $__internal_0_$__cuda_sm10x_tcgen05_guardrail_trap_col_being_dealloced_not_returned_by_alloc,@function
        .size           $__internal_0_$__cuda_sm10x_tcgen05_guardrail_trap_col_being_dealloced_not_returned_by_alloc,($__internal_1_$__cuda_sm10x_tcgen05_guardrail_trap_phase_invalid_during_alloc - $__internal_0_$__cuda_sm10x_tcgen05_guardrail_trap_col_being_dealloced_not_returned_by_alloc)
$__internal_0_$__cuda_sm10x_tcgen05_guardrail_trap_col_being_dealloced_not_returned_by_alloc:
[----:B------:R-:W-:Y:S05]  /*8d30*/  BPT.TRAP 0x1 ;  /* 0x000000040000795c */ /* 0x000fea0000300000 */
[----:B------:R-:W-:-:S04]  /*8d40*/  HFMA2 R3, -RZ, RZ, 0, 0 ;  /* 0x00000000ff037431 */ /* 0x000fc800000001ff */
[----:B------:R-:W-:Y:S05]  /*8d50*/  RET.REL.NODEC R2 `(_ZN7cutlass13device_kernelINS_4gemm6kernel13GemmUniversalIN4cute5tupleIJiiiiEEENS1_10collective13CollectiveMmaINS1_35MainloopSm100TmaUmmaWarpSpecializedILi4ELi2ELi4ENS5_IJNS4_1CILi1EEESB_SB_EEEEENS5_IJNSA_ILi64EEENSA_ILi128EEESF_EEENS_6half_tENS5_IJlSB_lEEESH_SI_NS4_8TiledMMAINS4_8MMA_AtomIJNS4_20SM100_MMA_F16BF16_SSISH_SH_fLi64ELi128ELNS4_4UMMA5MajorE0ELSN_0ELNSM_7ScaleInE0ELSO_0EEEEEENS4_6LayoutISC_NS5_IJNSA_ILi0EEESS_SS_EEEEENS5_IJNS4_10UnderscoreESV_SV_EEEEENS4_13SM90_TMA_LOADENS4_14ComposedLayoutINS4_7SwizzleILi3ELi4ELi3EEENS4_18smem_ptr_flag_bitsILi16EEENSR_INS5_IJNSA_ILi8EEESE_EEENS5_IJSE_SB_EEEEEEEvNS4_8identityESY_S18_vS19_EENS_8epilogue10collective18CollectiveEpilogueINS1B_23Sm100TmaWarpSpecializedILi4ELi2ELi16ELb1ELb0EEEJSG_NS5_IJNSR_ISE_SB_EENSR_INSA_ILi32EEESB_EEEEESH_SI_SH_SI_NS1B_6fusion15FusionCallbacksIS1F_NS1K_17LinearCombinationISH_fSH_fLNS_15FloatRoundStyleE2EEESG_S1J_JEEENS4_5SM1004TMEM4LOAD26SM100_TMEM_LOAD_16dp256b4xESY_NSZ_INS10_ILi2ELi4ELi3EEES13_NSR_INS5_IJS14_S1H_EEENS5_IJS1H_SB_EEEEEEENS4_17SM75_U32x4_LDSM_NENS4_14SM90_TMA_STOREES1Y_NS4_17SM90_U32x4_STSM_NENS4_39AutoVectorizingCopyWithAssumedAlignmentILi128EEEEEEvvEEEEvNT_6ParamsE) ;  /* 0xffffff7002a87950 */ /* 0x000fea0003c3ffff */
        .weak           $__internal_1_$__cuda_sm10x_tcgen05_guardrail_trap_phase_invalid_during_alloc
        .type           $__internal_1_$__cuda_sm10x_tcgen05_guardrail_trap_phase_invalid_during_alloc,@function
        .size           $__internal_1_$__cuda_sm10x_tcgen05_guardrail_trap_phase_invalid_during_alloc,($__internal_2_$__cuda_sm10x_tcgen05_guardrail_trap_unallocated_columns_being_dealloced - $__internal_1_$__cuda_sm10x_tcgen05_guardrail_trap_phase_invalid_during_alloc)
$__internal_1_$__cuda_sm10x_tcgen05_guardrail_trap_phase_invalid_during_alloc:
[----:B------:R-:W-:Y:S05]  /*8d60*/  BPT.TRAP 0x1 ;  /* 0x000000040000795c */ /* 0x000fea0000300000 */
[----:B------:R-:W-:-:S04]  /*8d70*/  MOV R3, 0x0 ;  /* 0x0000000000037802 */ /* 0x000fc80000000f00 */
[----:B------:R-:W-:Y:S05]  /*8d80*/  RET.REL.NODEC R2 `(_ZN7cutlass13device_kernelINS_4gemm6kernel13GemmUniversalIN4cute5tupleIJiiiiEEENS1_10collective13CollectiveMmaINS1_35MainloopSm100TmaUmmaWarpSpecializedILi4ELi2ELi4ENS5_IJNS4_1CILi1EEESB_SB_EEEEENS5_IJNSA_ILi64EEENSA_ILi128EEESF_EEENS_6half_tENS5_IJlSB_lEEESH_SI_NS4_8TiledMMAINS4_8MMA_AtomIJNS4_20SM100_MMA_F16BF16_SSISH_SH_fLi64ELi128ELNS4_4UMMA5MajorE0ELSN_0ELNSM_7ScaleInE0ELSO_0EEEEEENS4_6LayoutISC_NS5_IJNSA_ILi0EEESS_SS_EEEEENS5_IJNS4_10UnderscoreESV_SV_EEEEENS4_13SM90_TMA_LOADENS4_14ComposedLayoutINS4_7SwizzleILi3ELi4ELi3EEENS4_18smem_ptr_flag_bitsILi16EEENSR_INS5_IJNSA_ILi8EEESE_EEENS5_IJSE_SB_EEEEEEEvNS4_8identityESY_S18_vS19_EENS_8epilogue10collective18CollectiveEpilogueINS1B_23Sm100TmaWarpSpecializedILi4ELi2ELi16ELb1ELb0EEEJSG_NS5_IJNSR_ISE_SB_EENSR_INSA_ILi32EEESB_EEEEESH_SI_SH_SI_NS1B_6fusion15FusionCallbacksIS1F_NS1K_17LinearCombinationISH_fSH_fLNS_15FloatRoundStyleE2EEESG_S1J_JEEENS4_5SM1004TMEM4LOAD26SM100_TMEM_LOAD_16dp256b4xESY_NSZ_INS10_ILi2ELi4ELi3EEES13_NSR_INS5_IJS14_S1H_EEENS5_IJS1H_SB_EEEEEEENS4_17SM75_U32x4_LDSM_NENS4_14SM90_TMA_STOREES1Y_NS4_17SM90_U32x4_STSM_NENS4_39AutoVectorizingCopyWithAssumedAlignmentILi128EEEEEEvvEEEEvNT_6ParamsE) ;  /* 0xffffff70029c7950 */ /* 0x000fea0003c3ffff */
        .weak           $__internal_2_$__cuda_sm10x_tcgen05_guardrail_trap_unallocated_columns_being_dealloced
        .type           $__internal_2_$__cuda_sm10x_tcgen05_guardrail_trap_unallocated_columns_being_dealloced,@function
        .size           $__internal_2_$__cuda_sm10x_tcgen05_guardrail_trap_unallocated_columns_being_dealloced,(.L_x_176 - $__internal_2_$__cuda_sm10x_tcgen05_guardrail_trap_unallocated_columns_being_dealloced)
$__internal_2_$__cuda_sm10x_tcgen05_guardrail_trap_unallocated_columns_being_dealloced:
[----:B------:R-:W-:Y:S05]  /*8d90*/  BPT.TRAP 0x1 ;  /* 0x000000040000795c */ /* 0x000fea0000300000 */
[----:B------:R-:W-:-:S04]  /*8da0*/  HFMA2 R3, -RZ, RZ, 0, 0 ;  /* 0x00000000ff037431 */ /* 0x000fc800000001ff */
[----:B------:R-:W-:Y:S05]  /*8db0*/  RET.REL.NODEC R2 `(_ZN7cutlass13device_kernelINS_4gemm6kernel13GemmUniversalIN4cute5tupleIJiiiiEEENS1_10collective13CollectiveMmaINS1_35MainloopSm100TmaUmmaWarpSpecializedILi4ELi2ELi4ENS5_IJNS4_1CILi1EEESB_SB_EEEEENS5_IJNSA_ILi64EEENSA_ILi128EEESF_EEENS_6half_tENS5_IJlSB_lEEESH_SI_NS4_8TiledMMAINS4_8MMA_AtomIJNS4_20SM100_MMA_F16BF16_SSISH_SH_fLi64ELi128ELNS4_4UMMA5MajorE0ELSN_0ELNSM_7ScaleInE0ELSO_0EEEEEENS4_6LayoutISC_NS5_IJNSA_ILi0EEESS_SS_EEEEENS5_IJNS4_10UnderscoreESV_SV_EEEEENS4_13SM90_TMA_LOADENS4_14ComposedLayoutINS4_7SwizzleILi3ELi4ELi3EEENS4_18smem_ptr_flag_bitsILi16EEENSR_INS5_IJNSA_ILi8EEESE_EEENS5_IJSE_SB_EEEEEEEvNS4_8identityESY_S18_vS19_EENS_8epilogue10collective18CollectiveEpilogueINS1B_23Sm100TmaWarpSpecializedILi4ELi2ELi16ELb1ELb0EEEJSG_NS5_IJNSR_ISE_SB_EENSR_INSA_ILi32EEESB_EEEEESH_SI_SH_SI_NS1B_6fusion15FusionCallbacksIS1F_NS1K_17LinearCombinationISH_fSH_fLNS_15FloatRoundStyleE2EEESG_S1J_JEEENS4_5SM1004TMEM4LOAD26SM100_TMEM_LOAD_16dp256b4xESY_NSZ_INS10_ILi2ELi4ELi3EEES13_NSR_INS5_IJS14_S1H_EEENS5_IJS1H_SB_EEEEEEENS4_17SM75_U32x4_LDSM_NENS4_14SM90_TMA_STOREES1Y_NS4_17SM90_U32x4_STSM_NENS4_39AutoVectorizingCopyWithAssumedAlignmentILi128EEEEEEvvEEEEvNT_6ParamsE) ;  /* 0xffffff7002907950 */ /* 0x000fea0003c3ffff */
.L_x_175:
[----:B------:R-:W-:-:S00]  /*8dc0*/  BRA `(.L_x_175) ;  /* 0xfffffffc00fc7947 */ /* 0x000fc0000383ffff */
[----:B------:R-:W-:-:S00]  /*8dd0*/  NOP ;  /* 0x0000000000007918 */ /* 0x000fc00000000000 */
        /* <DEDUP_REMOVED lines=10> */
.L_x_176:


//--------------------- .nv.global.init           --------------------------
	.section	.nv.global.init,"aw",@progbits
.nv.global.init:
	.type		$str$27,@object
	.size		$str$27,($str$28 - $str$27)
$str$27:
        /*0000*/ 	.byte	0x28, 0x61, 0x64, 0x64, 0x72, 0x65, 0x73, 0x73, 0x20, 0x26, 0x20, 0x6d, 0x61, 0x73, 0x6b, 0x29
        /*0010*/ 	.byte	0x20, 0x3d, 0x3d, 0x20, 0x30, 0x00
	.type		$str$28,@object
	.size		$str$28,($str$26 - $str$28)
$str$28:
        /*0016*/ 	.byte	0x2f, 0x74, 0x6d, 0x70, 0x2f, 0x63, 0x75, 0x74, 0x6c, 0x61, 0x73, 0x73, 0x5f, 0x73, 0x77, 0x65
        /*0026*/ 	.byte	0x65, 0x70, 0x5f, 0x73, 0x72, 0x63, 0x2f, 0x69, 0x6e, 0x63, 0x6c, 0x75, 0x64, 0x65, 0x2f, 0x63
        /*0036*/ 	.byte	0x75, 0x74, 0x65, 0x2f, 0x70, 0x6f, 0x69, 0x6e, 0x74, 0x65, 0x72, 0x5f, 0x66, 0x6c, 0x61, 0x67
        /*0046*/ 	.byte	0x67, 0x65, 0x64, 0x2e, 0x68, 0x70, 0x70, 0x00
	.type		$str$26,@object
	.size		$str$26,($str$25 - $str$26)
$str$26:
        /*004e*/ 	.byte	0x2f, 0x74, 0x6d, 0x70, 0x2f, 0x63, 0x75, 0x74, 0x6c, 0x61, 0x73, 0x73, 0x5f, 0x73, 0x77, 0x65
        /*005e*/ 	.byte	0x65, 0x70, 0x5f, 0x73, 0x72, 0x63, 0x2f, 0x69, 0x6e, 0x63, 0x6c, 0x75, 0x64, 0x65, 0x2f, 0x63
        /*006e*/ 	.byte	0x75, 0x74, 0x65, 0x2f, 0x61, 0x74, 0x6f, 0x6d, 0x2f, 0x63, 0x6f, 0x70, 0x79, 0x5f, 0x74, 0x72
        /*007e*/ 	.byte	0x61, 0x69, 0x74, 0x73, 0x5f, 0x73, 0x6d, 0x31, 0x30, 0x30, 0x2e, 0x68, 0x70, 0x70, 0x00
	.type		$str$25,@object
	.size		$str$25,(__unnamed_1 - $str$25)
$str$25:
        /*008d*/ 	.byte	0x28, 0x28, 0x75, 0x69, 0x6e, 0x74, 0x33, 0x32, 0x5f, 0x74, 0x28, 0x74, 0x68, 0x72, 0x65, 0x61
        /*009d*/ 	.byte	0x64, 0x49, 0x64, 0x78, 0x2e, 0x78, 0x29, 0x20, 0x2f, 0x20, 0x33, 0x32, 0x29, 0x20, 0x25, 0x20
        /*00ad*/ 	.byte	0x34, 0x29, 0x20, 0x3d, 0x3d, 0x20, 0x28, 0x28, 0x28, 0x74, 0x6d, 0x65, 0x6d, 0x5f, 0x61, 0x64
        /*00bd*/ 	.byte	0x64, 0x72, 0x20, 0x3e, 0x3e, 0x20, 0x31, 0x36, 0x29, 0x20, 0x2f, 0x20, 0x33, 0x32, 0x29, 0x20
        /*00cd*/ 	.byte	0x25, 0x20, 0x34, 0x29, 0x00
	.type		__unnamed_1,@object
	.size		__unnamed_1,(__unnamed_2 - __unnamed_1)
__unnamed_1:
        /*00d2*/ 	.byte	0x61, 0x75, 0x74, 0x6f, 0x20, 0x63, 0x75, 0x74, 0x65, 0x3a, 0x3a, 0x61, 0x73, 0x5f, 0x70, 0x6f
        /* <DEDUP_REMOVED lines=24> */
        /*0262*/ 	.byte	0x3e, 0x3e, 0x3e, 0x5d, 0x00
	.type		__unnamed_2,@object
	.size		__unnamed_2,(.L_2 - __unnamed_2)
__unnamed_2:
        /* <DEDUP_REMOVED lines=46> */
.L_2:


//--------------------- .nv.shared._ZN7cutlass13device_kernelINS_4gemm6kernel13GemmUniversalIN4cute5tupleIJiiiiEEENS1_10collective13CollectiveMmaINS1_35MainloopSm100TmaUmmaWarpSpecializedILi4ELi2ELi4ENS5_IJNS4_1CILi1EEESB_SB_EEEEENS5_IJNSA_ILi64EEENSA_ILi128EEESF_EEENS_6half_tENS5_IJlSB_lEEESH_SI_NS4_8TiledMMAINS4_8MMA_AtomIJNS4_20SM100_MMA_F16BF16_SSISH_SH_fLi64ELi128ELNS4_4UMMA5MajorE0ELSN_0ELNSM_7ScaleInE0ELSO_0EEEEEENS4_6LayoutISC_NS5_IJNSA_ILi0EEESS_SS_EEEEENS5_IJNS4_10UnderscoreESV_SV_EEEEENS4_13SM90_TMA_LOADENS4_14ComposedLayoutINS4_7SwizzleILi3ELi4ELi3EEENS4_18smem_ptr_flag_bitsILi16EEENSR_INS5_IJNSA_ILi8EEESE_EEENS5_IJSE_SB_EEEEEEEvNS4_8identityESY_S18_vS19_EENS_8epilogue10collective18CollectiveEpilogueINS1B_23Sm100TmaWarpSpecializedILi4ELi2ELi16ELb1ELb0EEEJSG_NS5_IJNSR_ISE_SB_EENSR_INSA_ILi32EEESB_EEEEESH_SI_SH_SI_NS1B_6fusion15FusionCallbacksIS1F_NS1K_17LinearCombinationISH_fSH_fLNS_15FloatRoundStyleE2EEESG_S1J_JEEENS4_5SM1004TMEM4LOAD26SM100_TMEM_LOAD_16dp256b4xESY_NSZ_INS10_ILi2ELi4ELi3EEES13_NSR_INS5_IJS14_S1H_EEENS5_IJS1H_SB_EEEEEEENS4_17SM75_U32x4_LDSM_NENS4_14SM90_TMA_STOREES1Y_NS4_17SM90_U32x4_STSM_NENS4_39AutoVectorizingCopyWithAssumedAlignmentILi128EEEEEEvvEEEEvNT_6ParamsE --------------------------
	.section	.nv.shared._ZN7cutlass13device_kernelINS_4gemm6kernel13GemmUniversalIN4cute5tupleIJiiiiEEENS1_10collective13CollectiveMmaINS1_35MainloopSm100TmaUmmaWarpSpecializedILi4ELi2ELi4ENS5_IJNS4_1CILi1EEESB_SB_EEEEENS5_IJNSA_ILi64EEENSA_ILi128EEESF_EEENS_6half_tENS5_IJlSB_lEEESH_SI_NS4_8TiledMMAINS4_8MMA_AtomIJNS4_20SM100_MMA_F16BF16_SSISH_SH_fLi64ELi128ELNS4_4UMMA5MajorE0ELSN_0ELNSM_7ScaleInE0ELSO_0EEEEEENS4_6LayoutISC_NS5_IJNSA_ILi0EEESS_SS_EEEEENS5_IJNS4_10UnderscoreESV_SV_EEEEENS4_13SM90_TMA_LOADENS4_14ComposedLayoutINS4_7SwizzleILi3ELi4ELi3EEENS4_18smem_ptr_flag_bitsILi16EEENSR_INS5_IJNSA_ILi8EEESE_EEENS5_IJSE_SB_EEEEEEEvNS4_8identityESY_S18_vS19_EENS_8epilogue10collective18CollectiveEpilogueINS1B_23Sm100TmaWarpSpecializedILi4ELi2ELi16ELb1ELb0EEEJSG_NS5_IJNSR_ISE_SB_EENSR_INSA_ILi32EEESB_EEEEESH_SI_SH_SI_NS1B_6fusion15FusionCallbacksIS1F_NS1K_17LinearCombinationISH_fSH_fLNS_15FloatRoundStyleE2EEESG_S1J_JEEENS4_5SM1004TMEM4LOAD26SM100_TMEM_LOAD_16dp256b4xESY_NSZ_INS10_ILi2ELi4ELi3EEES13_NSR_INS5_IJS14_S1H_EEENS5_IJS1H_SB_EEEEEEENS4_17SM75_U32x4_LDSM_NENS4_14SM90_TMA_STOREES1Y_NS4_17SM90_U32x4_STSM_NENS4_39AutoVectorizingCopyWithAssumedAlignmentILi128EEEEEEvvEEEEvNT_6ParamsE,"aw",@nobits
	.sectionflags	@""
	.align	16
	.zero		1024


//--------------------- .nv.shared.reserved.0     --------------------------
	.section	.nv.shared.reserved.0,"aw",@nobits
	.weak		__nv_reservedSMEM_offset_0_alias
	.size		__nv_reservedSMEM_offset_0_alias, 0, 64
	.other		__nv_reservedSMEM_offset_0_alias,@"STO_CUDA_RESERVED_SHARED STV_DEFAULT"
__nv_reservedSMEM_offset_0_alias:
	.zero		0
.nv.shared.reserved.0:
	.zero		64
	.weak		__nv_reservedSMEM_tcgen05_partition
	.type		__nv_reservedSMEM_tcgen05_partition,@object
	.size		__nv_reservedSMEM_tcgen05_partition,(.L_0 - __nv_reservedSMEM_tcgen05_partition)
__nv_reservedSMEM_tcgen05_partition:
	.zero		32
.L_0:


//--------------------- .nv.global                --------------------------
	.section	.nv.global,"aw",@nobits
.nv.global:
	.type		_ZN40_INTERNAL_52fd46a0_4_k_cu_c35533d1_282044cute1_E,@object
	.size		_ZN40_INTERNAL_52fd46a0_4_k_cu_c35533d1_282044cute1_E,(_ZN40_INTERNAL_52fd46a0_4_k_cu_c35533d1_282044cuda3std3__45__cpo6cbeginE - _ZN40_INTERNAL_52fd46a0_4_k_cu_c35533d1_282044cute1_E)
_ZN40_INTERNAL_52fd46a0_4_k_cu_c35533d1_282044cute1_E:
	.zero		1
	.type		_ZN40_INTERNAL_52fd46a0_4_k_cu_c35533d1_282044cuda3std3__45__cpo6cbeginE,@object
	.size		_ZN40_INTERNAL_52fd46a0_4_k_cu_c35533d1_282044cuda3std3__45__cpo6cbeginE,(_ZN40_INTERNAL_52fd46a0_4_k_cu_c35533d1_282044cuda3std3__48in_placeE - _ZN40_INTERNAL_52fd46a0_4_k_cu_c35533d1_282044cuda3std3__45__cpo6cbeginE)
_ZN40_INTERNAL_52fd46a0_4_k_cu_c35533d1_282044cuda3std3__45__cpo6cbeginE:
	.zero		1
	.type		_ZN40_INTERNAL_52fd46a0_4_k_cu_c35533d1_282044cuda3std3__48in_placeE,@object
	.size		_ZN40_INTERNAL_52fd46a0_4_k_cu_c35533d1_282044cuda3std3__48in_placeE,(_ZN40_INTERNAL_52fd46a0_4_k_cu_c35533d1_282044cuda3std6ranges3__45__cpo9iter_moveE - _ZN40_INTERNAL_52fd46a0_4_k_cu_c35533d1_282044cuda3std3__48in_placeE)
_ZN40_INTERNAL_52fd46a0_4_k_cu_c35533d1_282044cuda3std3__48in_placeE:
	.zero		1
	.type		_ZN40_INTERNAL_52fd46a0_4_k_cu_c35533d1_282044cuda3std6ranges3__45__cpo9iter_moveE,@object
	.size		_ZN40_INTERNAL_52fd46a0_4_k_cu_c35533d1_282044cuda3std6ranges3__45__cpo9iter_moveE,(_ZN40_INTERNAL_52fd46a0_4_k_cu_c35533d1_282044cuda3std3__45__cpo5beginE - _ZN40_INTERNAL_52fd46a0_4_k_cu_c35533d1_282044cuda3std6ranges3__45__cpo9iter_moveE)
_ZN40_INTERNAL_52fd46a0_4_k_cu_c35533d1_282044cuda3std6ranges3__45__cpo9iter_moveE:
	.zero		1
	.type		_ZN40_INTERNAL_52fd46a0_4_k_cu_c35533d1_282044cuda3std3__45__cpo5beginE,@object
	.size		_ZN40_INTERNAL_52fd46a0_4_k_cu_c35533d1_282044cuda3std3__45__cpo5beginE,(_ZN40_INTERNAL_52fd46a0_4_k_cu_c35533d1_282044cuda3std3__442_GLOBAL__N__52fd46a0_4_k_cu_c35533d1_282046ignoreE - _ZN40_INTERNAL_52fd46a0_4_k_cu_c35533d1_282044cuda3std3__45__cpo5beginE)
_ZN40_INTERNAL_52fd46a0_4_k_cu_c35533d1_282044cuda3std3__45__cpo5beginE:
	.zero		1
	.type		_ZN40_INTERNAL_52fd46a0_4_k_cu_c35533d1_282044cuda3std3__442_GLOBAL__N__52fd46a0_4_k_cu_c35533d1_282046ignoreE,@object
	.size		_ZN40_INTERNAL_52fd46a0_4_k_cu_c35533d1_282044cuda3std3__442_GLOBAL__N__52fd46a0_4_k_cu_c35533d1_282046ignoreE,(_ZN40_INTERNAL_52fd46a0_4_k_cu_c35533d1_282044cute7productE - _ZN40_INTERNAL_52fd46a0_4_k_cu_c35533d1_282044cuda3std3__442_GLOBAL__N__52fd46a0_4_k_cu_c35533d1_282046ignoreE)
_ZN40_INTERNAL_52fd46a0_4_k_cu_c35533d1_282044cuda3std3__442_GLOBAL__N__52fd46a0_4_k_cu_c35533d1_282046ignoreE:
	.zero		1
	.type		_ZN40_INTERNAL_52fd46a0_4_k_cu_c35533d1_282044cute7productE,@object
	.size		_ZN40_INTERNAL_52fd46a0_4_k_cu_c35533d1_282044cute7productE,(_ZN40_INTERNAL_52fd46a0_4_k_cu_c35533d1_282044cuda3std3__45__cpo3endE - _ZN40_INTERNAL_52fd46a0_4_k_cu_c35533d1_282044cute7productE)
_ZN40_INTERNAL_52fd46a0_4_k_cu_c35533d1_282044cute7productE:
	.zero		1
	.type		_ZN40_INTERNAL_52fd46a0_4_k_cu_c35533d1_282044cuda3std3__45__cpo3endE,@object
	.size		_ZN40_INTERNAL_52fd46a0_4_k_cu_c35533d1_282044cuda3std3__45__cpo3endE,(_ZN40_INTERNAL_52fd46a0_4_k_cu_c35533d1_282044cuda3std3__419piecewise_constructE - _ZN40_INTERNAL_52fd46a0_4_k_cu_c35533d1_282044cuda3std3__45__cpo3endE)
_ZN40_INTERNAL_52fd46a0_4_k_cu_c35533d1_282044cuda3std3__45__cpo3endE:
	.zero		1
	.type		_ZN40_INTERNAL_52fd46a0_4_k_cu_c35533d1_282044cuda3std3__419piecewise_constructE,@object
	.size		_ZN40_INTERNAL_52fd46a0_4_k_cu_c35533d1_282044cuda3std3__419piecewise_constructE,(_ZN40_INTERNAL_52fd46a0_4_k_cu_c35533d1_282044cuda3std3__45__cpo4cendE - _ZN40_INTERNAL_52fd46a0_4_k_cu_c35533d1_282044cuda3std3__419piecewise_constructE)
_ZN40_INTERNAL_52fd46a0_4_k_cu_c35533d1_282044cuda3std3__419piecewise_constructE:
	.zero		1
	.type		_ZN40_INTERNAL_52fd46a0_4_k_cu_c35533d1_282044cuda3std3__45__cpo4cendE,@object
	.size		_ZN40_INTERNAL_52fd46a0_4_k_cu_c35533d1_282044cuda3std3__45__cpo4cendE,(_ZN40_INTERNAL_52fd46a0_4_k_cu_c35533d1_282044cuda3std6ranges3__45__cpo4swapE - _ZN40_INTERNAL_52fd46a0_4_k_cu_c35533d1_282044cuda3std3__45__cpo4cendE)
_ZN40_INTERNAL_52fd46a0_4_k_cu_c35533d1_282044cuda3std3__45__cpo4cendE:
	.zero		1
	.type		_ZN40_INTERNAL_52fd46a0_4_k_cu_c35533d1_282044cuda3std6ranges3__45__cpo4swapE,@object
	.size		_ZN40_INTERNAL_52fd46a0_4_k_cu_c35533d1_282044cuda3std6ranges3__45__cpo4swapE,(.L_10 - _ZN40_INTERNAL_52fd46a0_4_k_cu_c35533d1_282044cuda3std6ranges3__45__cpo4swapE)
_ZN40_INTERNAL_52fd46a0_4_k_cu_c35533d1_282044cuda3std6ranges3__45__cpo4swapE:
	.zero		1
.L_10:


//--------------------- .nv.constant0._ZN7cutlass13device_kernelINS_4gemm6kernel13GemmUniversalIN4cute5tupleIJiiiiEEENS1_10collective13CollectiveMmaINS1_35MainloopSm100TmaUmmaWarpSpecializedILi4ELi2ELi4ENS5_IJNS4_1CILi1EEESB_SB_EEEEENS5_IJNSA_ILi64EEENSA_ILi128EEESF_EEENS_6half_tENS5_IJlSB_lEEESH_SI_NS4_8TiledMMAINS4_8MMA_AtomIJNS4_20SM100_MMA_F16BF16_SSISH_SH_fLi64ELi128ELNS4_4UMMA5MajorE0ELSN_0ELNSM_7ScaleInE0ELSO_0EEEEEENS4_6LayoutISC_NS5_IJNSA_ILi0EEESS_SS_EEEEENS5_IJNS4_10UnderscoreESV_SV_EEEEENS4_13SM90_TMA_LOADENS4_14ComposedLayoutINS4_7SwizzleILi3ELi4ELi3EEENS4_18smem_ptr_flag_bitsILi16EEENSR_INS5_IJNSA_ILi8EEESE_EEENS5_IJSE_SB_EEEEEEEvNS4_8identityESY_S18_vS19_EENS_8epilogue10collective18CollectiveEpilogueINS1B_23Sm100TmaWarpSpecializedILi4ELi2ELi16ELb1ELb0EEEJSG_NS5_IJNSR_ISE_SB_EENSR_INSA_ILi32EEESB_EEEEESH_SI_SH_SI_NS1B_6fusion15FusionCallbacksIS1F_NS1K_17LinearCombinationISH_fSH_fLNS_15FloatRoundStyleE2EEESG_S1J_JEEENS4_5SM1004TMEM4LOAD26SM100_TMEM_LOAD_16dp256b4xESY_NSZ_INS10_ILi2ELi4ELi3EEES13_NSR_INS5_IJS14_S1H_EEENS5_IJS1H_SB_EEEEEEENS4_17SM75_U32x4_LDSM_NENS4_14SM90_TMA_STOREES1Y_NS4_17SM90_U32x4_STSM_NENS4_39AutoVectorizingCopyWithAssumedAlignmentILi128EEEEEEvvEEEEvNT_6ParamsE --------------------------
	.section	.nv.constant0._ZN7cutlass13device_kernelINS_4gemm6kernel13GemmUniversalIN4cute5tupleIJiiiiEEENS1_10collective13CollectiveMmaINS1_35MainloopSm100TmaUmmaWarpSpecializedILi4ELi2ELi4ENS5_IJNS4_1CILi1EEESB_SB_EEEEENS5_IJNSA_ILi64EEENSA_ILi128EEESF_EEENS_6half_tENS5_IJlSB_lEEESH_SI_NS4_8TiledMMAINS4_8MMA_AtomIJNS4_20SM100_MMA_F16BF16_SSISH_SH_fLi64ELi128ELNS4_4UMMA5MajorE0ELSN_0ELNSM_7ScaleInE0ELSO_0EEEEEENS4_6LayoutISC_NS5_IJNSA_ILi0EEESS_SS_EEEEENS5_IJNS4_10UnderscoreESV_SV_EEEEENS4_13SM90_TMA_LOADENS4_14ComposedLayoutINS4_7SwizzleILi3ELi4ELi3EEENS4_18smem_ptr_flag_bitsILi16EEENSR_INS5_IJNSA_ILi8EEESE_EEENS5_IJSE_SB_EEEEEEEvNS4_8identityESY_S18_vS19_EENS_8epilogue10collective18CollectiveEpilogueINS1B_23Sm100TmaWarpSpecializedILi4ELi2ELi16ELb1ELb0EEEJSG_NS5_IJNSR_ISE_SB_EENSR_INSA_ILi32EEESB_EEEEESH_SI_SH_SI_NS1B_6fusion15FusionCallbacksIS1F_NS1K_17LinearCombinationISH_fSH_fLNS_15FloatRoundStyleE2EEESG_S1J_JEEENS4_5SM1004TMEM4LOAD26SM100_TMEM_LOAD_16dp256b4xESY_NSZ_INS10_ILi2ELi4ELi3EEES13_NSR_INS5_IJS14_S1H_EEENS5_IJS1H_SB_EEEEEEENS4_17SM75_U32x4_LDSM_NENS4_14SM90_TMA_STOREES1Y_NS4_17SM90_U32x4_STSM_NENS4_39AutoVectorizingCopyWithAssumedAlignmentILi128EEEEEEvvEEEEvNT_6ParamsE,"a",@progbits
	.sectionflags	@""
	.align	4
.nv.constant0._ZN7cutlass13device_kernelINS_4gemm6kernel13GemmUniversalIN4cute5tupleIJiiiiEEENS1_10collective13CollectiveMmaINS1_35MainloopSm100TmaUmmaWarpSpecializedILi4ELi2ELi4ENS5_IJNS4_1CILi1EEESB_SB_EEEEENS5_IJNSA_ILi64EEENSA_ILi128EEESF_EEENS_6half_tENS5_IJlSB_lEEESH_SI_NS4_8TiledMMAINS4_8MMA_AtomIJNS4_20SM100_MMA_F16BF16_SSISH_SH_fLi64ELi128ELNS4_4UMMA5MajorE0ELSN_0ELNSM_7ScaleInE0ELSO_0EEEEEENS4_6LayoutISC_NS5_IJNSA_ILi0EEESS_SS_EEEEENS5_IJNS4_10UnderscoreESV_SV_EEEEENS4_13SM90_TMA_LOADENS4_14ComposedLayoutINS4_7SwizzleILi3ELi4ELi3EEENS4_18smem_ptr_flag_bitsILi16EEENSR_INS5_IJNSA_ILi8EEESE_EEENS5_IJSE_SB_EEEEEEEvNS4_8identityESY_S18_vS19_EENS_8epilogue10collective18CollectiveEpilogueINS1B_23Sm100TmaWarpSpecializedILi4ELi2ELi16ELb1ELb0EEEJSG_NS5_IJNSR_ISE_SB_EENSR_INSA_ILi32EEESB_EEEEESH_SI_SH_SI_NS1B_6fusion15FusionCallbacksIS1F_NS1K_17LinearCombinationISH_fSH_fLNS_15FloatRoundStyleE2EEESG_S1J_JEEENS4_5SM1004TMEM4LOAD26SM100_TMEM_LOAD_16dp256b4xESY_NSZ_INS10_ILi2ELi4ELi3EEES13_NSR_INS5_IJS14_S1H_EEENS5_IJS1H_SB_EEEEEEENS4_17SM75_U32x4_LDSM_NENS4_14SM90_TMA_STOREES1Y_NS4_17SM90_U32x4_STSM_NENS4_39AutoVectorizingCopyWithAssumedAlignmentILi128EEEEEEvvEEEEvNT_6ParamsE:
	.zero		2944


//--------------------- SYMBOLS --------------------------

	.type		.nv.reservedSmem.offset0,@object
	.size		.nv.reservedSmem.offset0,0x4
	.type		.nv.reservedSmem.cap,@object
	.size		.nv.reservedSmem.cap,0x4
	.type		__assertfail,@function
